//
// Generated by NVIDIA NVVM Compiler
//
// Compiler Build ID: CL-36424714
// Cuda compilation tools, release 13.0, V13.0.88
// Based on NVVM 20.0.0
//

.version 9.0
.target sm_100
.address_size 64

	// .globl	_Z15leakyReluKernelPfS_if
.extern .func  (.param .b32 func_retval0) vprintf
(
	.param .b64 vprintf_param_0,
	.param .b64 vprintf_param_1
)
;
.global .align 1 .b8 $str[39] = {82, 101, 76, 85, 58, 32, 73, 110, 112, 117, 116, 91, 37, 100, 93, 32, 61, 32, 37, 102, 44, 32, 79, 117, 116, 112, 117, 116, 91, 37, 100, 93, 32, 61, 32, 37, 102, 10};

.visible .entry _Z15leakyReluKernelPfS_if(
	.param .u64 .ptr .align 1 _Z15leakyReluKernelPfS_if_param_0,
	.param .u64 .ptr .align 1 _Z15leakyReluKernelPfS_if_param_1,
	.param .u32 _Z15leakyReluKernelPfS_if_param_2,
	.param .f32 _Z15leakyReluKernelPfS_if_param_3
)
{
	.reg .pred 	%p<3>;
	.reg .b32 	%r<6>;
	.reg .b32 	%f<5>;
	.reg .b64 	%rd<8>;

	ld.param.u64 	%rd1, [_Z15leakyReluKernelPfS_if_param_0];
	ld.param.u64 	%rd2, [_Z15leakyReluKernelPfS_if_param_1];
	ld.param.u32 	%r2, [_Z15leakyReluKernelPfS_if_param_2];
	ld.param.f32 	%f1, [_Z15leakyReluKernelPfS_if_param_3];
	mov.u32 	%r3, %ctaid.x;
	mov.u32 	%r4, %ntid.x;
	mov.u32 	%r5, %tid.x;
	mad.lo.s32 	%r1, %r3, %r4, %r5;
	setp.ge.s32 	%p1, %r1, %r2;
	@%p1 bra 	$L__BB0_2;
	cvta.to.global.u64 	%rd3, %rd2;
	cvta.to.global.u64 	%rd4, %rd1;
	mul.wide.s32 	%rd5, %r1, 4;
	add.s64 	%rd6, %rd4, %rd5;
	ld.global.f32 	%f2, [%rd6];
	setp.gt.f32 	%p2, %f2, 0f00000000;
	mul.f32 	%f3, %f1, %f2;
	selp.f32 	%f4, %f2, %f3, %p2;
	add.s64 	%rd7, %rd3, %rd5;
	st.global.f32 	[%rd7], %f4;
$L__BB0_2:
	ret;

}
	// .globl	_Z13sigmoidKernelPfS_i
.visible .entry _Z13sigmoidKernelPfS_i(
	.param .u64 .ptr .align 1 _Z13sigmoidKernelPfS_i_param_0,
	.param .u64 .ptr .align 1 _Z13sigmoidKernelPfS_i_param_1,
	.param .u32 _Z13sigmoidKernelPfS_i_param_2
)
{
	.reg .pred 	%p<2>;
	.reg .b32 	%r<8>;
	.reg .b32 	%f<15>;
	.reg .b64 	%rd<8>;

	ld.param.u64 	%rd1, [_Z13sigmoidKernelPfS_i_param_0];
	ld.param.u64 	%rd2, [_Z13sigmoidKernelPfS_i_param_1];
	ld.param.u32 	%r2, [_Z13sigmoidKernelPfS_i_param_2];
	mov.u32 	%r3, %ctaid.x;
	mov.u32 	%r4, %ntid.x;
	mov.u32 	%r5, %tid.x;
	mad.lo.s32 	%r1, %r3, %r4, %r5;
	setp.ge.s32 	%p1, %r1, %r2;
	@%p1 bra 	$L__BB1_2;
	cvta.to.global.u64 	%rd3, %rd1;
	cvta.to.global.u64 	%rd4, %rd2;
	mul.wide.s32 	%rd5, %r1, 4;
	add.s64 	%rd6, %rd3, %rd5;
	ld.global.f32 	%f1, [%rd6];
	fma.rn.f32 	%f2, %f1, 0fBBBB989D, 0f3F000000;
	cvt.sat.f32.f32 	%f3, %f2;
	mov.f32 	%f4, 0f4B400001;
	mov.f32 	%f5, 0f437C0000;
	fma.rm.f32 	%f6, %f3, %f5, %f4;
	add.f32 	%f7, %f6, 0fCB40007F;
	neg.f32 	%f8, %f7;
	fma.rn.f32 	%f9, %f1, 0fBFB8AA3B, %f8;
	fma.rn.f32 	%f10, %f1, 0fB2A57060, %f9;
	mov.b32 	%r6, %f6;
	shl.b32 	%r7, %r6, 23;
	mov.b32 	%f11, %r7;
	ex2.approx.ftz.f32 	%f12, %f10;
	fma.rn.f32 	%f13, %f12, %f11, 0f3F800000;
	rcp.rn.f32 	%f14, %f13;
	add.s64 	%rd7, %rd4, %rd5;
	st.global.f32 	[%rd7], %f14;
$L__BB1_2:
	ret;

}
	// .globl	_Z10tanhKernelPfS_i
.visible .entry _Z10tanhKernelPfS_i(
	.param .u64 .ptr .align 1 _Z10tanhKernelPfS_i_param_0,
	.param .u64 .ptr .align 1 _Z10tanhKernelPfS_i_param_1,
	.param .u32 _Z10tanhKernelPfS_i_param_2
)
{
	.reg .pred 	%p<4>;
	.reg .b32 	%r<6>;
	.reg .b32 	%f<17>;
	.reg .b64 	%rd<8>;

	ld.param.u64 	%rd1, [_Z10tanhKernelPfS_i_param_0];
	ld.param.u64 	%rd2, [_Z10tanhKernelPfS_i_param_1];
	ld.param.u32 	%r2, [_Z10tanhKernelPfS_i_param_2];
	mov.u32 	%r3, %ctaid.x;
	mov.u32 	%r4, %ntid.x;
	mov.u32 	%r5, %tid.x;
	mad.lo.s32 	%r1, %r3, %r4, %r5;
	setp.ge.s32 	%p1, %r1, %r2;
	@%p1 bra 	$L__BB2_2;
	cvta.to.global.u64 	%rd3, %rd1;
	cvta.to.global.u64 	%rd4, %rd2;
	mul.wide.s32 	%rd5, %r1, 4;
	add.s64 	%rd6, %rd3, %rd5;
	ld.global.f32 	%f1, [%rd6];
	abs.f32 	%f2, %f1;
	mul.f32 	%f3, %f2, 0f4038AA3B;
	ex2.approx.ftz.f32 	%f4, %f3;
	add.f32 	%f5, %f4, 0f3F800000;
	rcp.approx.ftz.f32 	%f6, %f5;
	fma.rn.f32 	%f7, %f6, 0fC0000000, 0f3F800000;
	setp.ge.f32 	%p2, %f2, 0f41102CB4;
	selp.f32 	%f8, 0f3F800000, %f7, %p2;
	copysign.f32 	%f9, %f1, %f8;
	mul.f32 	%f10, %f1, %f1;
	fma.rn.f32 	%f11, %f10, 0f3C80F082, 0fBD563CAE;
	fma.rn.f32 	%f12, %f11, %f10, 0f3E085941;
	fma.rn.f32 	%f13, %f12, %f10, 0fBEAAA9ED;
	fma.rn.f32 	%f14, %f13, %f10, 0f00000000;
	fma.rn.f32 	%f15, %f14, %f1, %f1;
	setp.ge.f32 	%p3, %f2, 0f3F19999A;
	selp.f32 	%f16, %f9, %f15, %p3;
	add.s64 	%rd7, %rd4, %rd5;
	st.global.f32 	[%rd7], %f16;
$L__BB2_2:
	ret;

}
	// .globl	_Z9eluKernelPfS_if
.visible .entry _Z9eluKernelPfS_if(
	.param .u64 .ptr .align 1 _Z9eluKernelPfS_if_param_0,
	.param .u64 .ptr .align 1 _Z9eluKernelPfS_if_param_1,
	.param .u32 _Z9eluKernelPfS_if_param_2,
	.param .f32 _Z9eluKernelPfS_if_param_3
)
{
	.reg .pred 	%p<3>;
	.reg .b32 	%r<8>;
	.reg .b32 	%f<18>;
	.reg .b64 	%rd<9>;

	ld.param.u64 	%rd1, [_Z9eluKernelPfS_if_param_0];
	ld.param.u64 	%rd2, [_Z9eluKernelPfS_if_param_1];
	ld.param.u32 	%r2, [_Z9eluKernelPfS_if_param_2];
	ld.param.f32 	%f4, [_Z9eluKernelPfS_if_param_3];
	mov.u32 	%r3, %ctaid.x;
	mov.u32 	%r4, %ntid.x;
	mov.u32 	%r5, %tid.x;
	mad.lo.s32 	%r1, %r3, %r4, %r5;
	setp.ge.s32 	%p1, %r1, %r2;
	@%p1 bra 	$L__BB3_4;
	cvta.to.global.u64 	%rd3, %rd1;
	mul.wide.s32 	%rd4, %r1, 4;
	add.s64 	%rd5, %rd3, %rd4;
	ld.global.f32 	%f17, [%rd5];
	setp.ge.f32 	%p2, %f17, 0f00000000;
	@%p2 bra 	$L__BB3_3;
	fma.rn.f32 	%f5, %f17, 0f3BBB989D, 0f3F000000;
	cvt.sat.f32.f32 	%f6, %f5;
	mov.f32 	%f7, 0f4B400001;
	mov.f32 	%f8, 0f437C0000;
	fma.rm.f32 	%f9, %f6, %f8, %f7;
	add.f32 	%f10, %f9, 0fCB40007F;
	neg.f32 	%f11, %f10;
	fma.rn.f32 	%f12, %f17, 0f3FB8AA3B, %f11;
	fma.rn.f32 	%f13, %f17, 0f32A57060, %f12;
	mov.b32 	%r6, %f9;
	shl.b32 	%r7, %r6, 23;
	mov.b32 	%f14, %r7;
	ex2.approx.ftz.f32 	%f15, %f13;
	fma.rn.f32 	%f16, %f15, %f14, 0fBF800000;
	mul.f32 	%f17, %f4, %f16;
$L__BB3_3:
	cvta.to.global.u64 	%rd6, %rd2;
	add.s64 	%rd8, %rd6, %rd4;
	st.global.f32 	[%rd8], %f17;
$L__BB3_4:
	ret;

}
	// .globl	_Z10seluKernelPfS_i
.visible .entry _Z10seluKernelPfS_i(
	.param .u64 .ptr .align 1 _Z10seluKernelPfS_i_param_0,
	.param .u64 .ptr .align 1 _Z10seluKernelPfS_i_param_1,
	.param .u32 _Z10seluKernelPfS_i_param_2
)
{
	.reg .pred 	%p<3>;
	.reg .b32 	%r<8>;
	.reg .b32 	%f<18>;
	.reg .b64 	%rd<9>;

	ld.param.u64 	%rd1, [_Z10seluKernelPfS_i_param_0];
	ld.param.u64 	%rd2, [_Z10seluKernelPfS_i_param_1];
	ld.param.u32 	%r2, [_Z10seluKernelPfS_i_param_2];
	mov.u32 	%r3, %ctaid.x;
	mov.u32 	%r4, %ntid.x;
	mov.u32 	%r5, %tid.x;
	mad.lo.s32 	%r1, %r3, %r4, %r5;
	setp.ge.s32 	%p1, %r1, %r2;
	@%p1 bra 	$L__BB4_4;
	cvta.to.global.u64 	%rd3, %rd1;
	mul.wide.s32 	%rd4, %r1, 4;
	add.s64 	%rd5, %rd3, %rd4;
	ld.global.f32 	%f17, [%rd5];
	setp.ge.f32 	%p2, %f17, 0f00000000;
	@%p2 bra 	$L__BB4_3;
	fma.rn.f32 	%f4, %f17, 0f3BBB989D, 0f3F000000;
	cvt.sat.f32.f32 	%f5, %f4;
	mov.f32 	%f6, 0f4B400001;
	mov.f32 	%f7, 0f437C0000;
	fma.rm.f32 	%f8, %f5, %f7, %f6;
	add.f32 	%f9, %f8, 0fCB40007F;
	neg.f32 	%f10, %f9;
	fma.rn.f32 	%f11, %f17, 0f3FB8AA3B, %f10;
	fma.rn.f32 	%f12, %f17, 0f32A57060, %f11;
	mov.b32 	%r6, %f8;
	shl.b32 	%r7, %r6, 23;
	mov.b32 	%f13, %r7;
	ex2.approx.ftz.f32 	%f14, %f12;
	fma.rn.f32 	%f15, %f14, %f13, 0fBF800000;
	mul.f32 	%f17, %f15, 0f3FD62D7D;
$L__BB4_3:
	mul.f32 	%f16, %f17, 0f3F867D5F;
	cvta.to.global.u64 	%rd6, %rd2;
	add.s64 	%rd8, %rd6, %rd4;
	st.global.f32 	[%rd8], %f16;
$L__BB4_4:
	ret;

}
	// .globl	_Z10reluKernelPfS_i
.visible .entry _Z10reluKernelPfS_i(
	.param .u64 .ptr .align 1 _Z10reluKernelPfS_i_param_0,
	.param .u64 .ptr .align 1 _Z10reluKernelPfS_i_param_1,
	.param .u32 _Z10reluKernelPfS_i_param_2
)
{
	.local .align 16 .b8 	__local_depot5[32];
	.reg .b64 	%SP;
	.reg .b64 	%SPL;
	.reg .pred 	%p<3>;
	.reg .b32 	%r<8>;
	.reg .b32 	%f<4>;
	.reg .b64 	%rd<12>;
	.reg .b64 	%fd<3>;

	mov.u64 	%SPL, __local_depot5;
	cvta.local.u64 	%SP, %SPL;
	ld.param.u64 	%rd2, [_Z10reluKernelPfS_i_param_0];
	ld.param.u64 	%rd3, [_Z10reluKernelPfS_i_param_1];
	ld.param.u32 	%r2, [_Z10reluKernelPfS_i_param_2];
	mov.u32 	%r3, %ctaid.x;
	mov.u32 	%r4, %ntid.x;
	mov.u32 	%r5, %tid.x;
	mad.lo.s32 	%r1, %r3, %r4, %r5;
	setp.ge.s32 	%p1, %r1, %r2;
	@%p1 bra 	$L__BB5_3;
	cvta.to.global.u64 	%rd4, %rd2;
	cvta.to.global.u64 	%rd5, %rd3;
	mul.wide.s32 	%rd6, %r1, 4;
	add.s64 	%rd1, %rd4, %rd6;
	ld.global.f32 	%f2, [%rd1];
	max.f32 	%f1, %f2, 0f00000000;
	add.s64 	%rd7, %rd5, %rd6;
	st.global.f32 	[%rd7], %f1;
	setp.gt.s32 	%p2, %r1, 9;
	@%p2 bra 	$L__BB5_3;
	add.u64 	%rd8, %SP, 0;
	add.u64 	%rd9, %SPL, 0;
	ld.global.f32 	%f3, [%rd1];
	cvt.f64.f32 	%fd1, %f3;
	cvt.f64.f32 	%fd2, %f1;
	st.local.u32 	[%rd9], %r1;
	st.local.f64 	[%rd9+8], %fd1;
	st.local.u32 	[%rd9+16], %r1;
	st.local.f64 	[%rd9+24], %fd2;
	mov.u64 	%rd10, $str;
	cvta.global.u64 	%rd11, %rd10;
	{ // callseq 0, 0
	.param .b64 param0;
	st.param.b64 	[param0], %rd11;
	.param .b64 param1;
	st.param.b64 	[param1], %rd8;
	.param .b32 retval0;
	call.uni (retval0), 
	vprintf, 
	(
	param0, 
	param1
	);
	ld.param.b32 	%r6, [retval0];
	} // callseq 0
$L__BB5_3:
	ret;

}
	// .globl	_Z13softmaxKernelPfS_ii
.visible .entry _Z13softmaxKernelPfS_ii(
	.param .u64 .ptr .align 1 _Z13softmaxKernelPfS_ii_param_0,
	.param .u64 .ptr .align 1 _Z13softmaxKernelPfS_ii_param_1,
	.param .u32 _Z13softmaxKernelPfS_ii_param_2,
	.param .u32 _Z13softmaxKernelPfS_ii_param_3
)
{
	.reg .pred 	%p<29>;
	.reg .b32 	%r<123>;
	.reg .b32 	%f<366>;
	.reg .b64 	%rd<37>;

	ld.param.u64 	%rd7, [_Z13softmaxKernelPfS_ii_param_0];
	ld.param.u64 	%rd8, [_Z13softmaxKernelPfS_ii_param_1];
	ld.param.u32 	%r59, [_Z13softmaxKernelPfS_ii_param_2];
	ld.param.u32 	%r58, [_Z13softmaxKernelPfS_ii_param_3];
	cvta.to.global.u64 	%rd1, %rd7;
	cvta.to.global.u64 	%rd2, %rd8;
	mov.u32 	%r60, %ctaid.x;
	mov.u32 	%r61, %ntid.x;
	mov.u32 	%r62, %tid.x;
	mad.lo.s32 	%r1, %r60, %r61, %r62;
	setp.ge.s32 	%p1, %r1, %r59;
	@%p1 bra 	$L__BB6_39;
	setp.lt.s32 	%p2, %r58, 1;
	mov.f32 	%f356, 0fFF800000;
	@%p2 bra 	$L__BB6_14;
	mul.lo.s32 	%r2, %r58, %r1;
	and.b32  	%r3, %r58, 15;
	setp.lt.u32 	%p3, %r58, 16;
	mov.f32 	%f356, 0fFF800000;
	mov.b32 	%r104, 0;
	@%p3 bra 	$L__BB6_5;
	and.b32  	%r104, %r58, 2147483632;
	neg.s32 	%r110, %r104;
	add.s64 	%rd3, %rd1, 32;
	mov.f32 	%f356, 0fFF800000;
	mov.u32 	%r109, %r2;
$L__BB6_4:
	.pragma "nounroll";
	mul.wide.s32 	%rd9, %r109, 4;
	add.s64 	%rd10, %rd3, %rd9;
	ld.global.f32 	%f30, [%rd10+-32];
	max.f32 	%f31, %f356, %f30;
	ld.global.f32 	%f32, [%rd10+-28];
	max.f32 	%f33, %f31, %f32;
	ld.global.f32 	%f34, [%rd10+-24];
	max.f32 	%f35, %f33, %f34;
	ld.global.f32 	%f36, [%rd10+-20];
	max.f32 	%f37, %f35, %f36;
	ld.global.f32 	%f38, [%rd10+-16];
	max.f32 	%f39, %f37, %f38;
	ld.global.f32 	%f40, [%rd10+-12];
	max.f32 	%f41, %f39, %f40;
	ld.global.f32 	%f42, [%rd10+-8];
	max.f32 	%f43, %f41, %f42;
	ld.global.f32 	%f44, [%rd10+-4];
	max.f32 	%f45, %f43, %f44;
	ld.global.f32 	%f46, [%rd10];
	max.f32 	%f47, %f45, %f46;
	ld.global.f32 	%f48, [%rd10+4];
	max.f32 	%f49, %f47, %f48;
	ld.global.f32 	%f50, [%rd10+8];
	max.f32 	%f51, %f49, %f50;
	ld.global.f32 	%f52, [%rd10+12];
	max.f32 	%f53, %f51, %f52;
	ld.global.f32 	%f54, [%rd10+16];
	max.f32 	%f55, %f53, %f54;
	ld.global.f32 	%f56, [%rd10+20];
	max.f32 	%f57, %f55, %f56;
	ld.global.f32 	%f58, [%rd10+24];
	max.f32 	%f59, %f57, %f58;
	ld.global.f32 	%f60, [%rd10+28];
	max.f32 	%f356, %f59, %f60;
	add.s32 	%r110, %r110, 16;
	add.s32 	%r109, %r109, 16;
	setp.eq.s32 	%p4, %r110, 0;
	@%p4 bra 	$L__BB6_5;
	bra.uni 	$L__BB6_4;
$L__BB6_5:
	setp.eq.s32 	%p5, %r3, 0;
	@%p5 bra 	$L__BB6_14;
	and.b32  	%r7, %r58, 7;
	setp.lt.u32 	%p6, %r3, 8;
	@%p6 bra 	$L__BB6_8;
	add.s32 	%r64, %r104, %r2;
	mul.wide.s32 	%rd11, %r64, 4;
	add.s64 	%rd12, %rd1, %rd11;
	ld.global.f32 	%f62, [%rd12];
	max.f32 	%f63, %f356, %f62;
	ld.global.f32 	%f64, [%rd12+4];
	max.f32 	%f65, %f63, %f64;
	ld.global.f32 	%f66, [%rd12+8];
	max.f32 	%f67, %f65, %f66;
	ld.global.f32 	%f68, [%rd12+12];
	max.f32 	%f69, %f67, %f68;
	ld.global.f32 	%f70, [%rd12+16];
	max.f32 	%f71, %f69, %f70;
	ld.global.f32 	%f72, [%rd12+20];
	max.f32 	%f73, %f71, %f72;
	ld.global.f32 	%f74, [%rd12+24];
	max.f32 	%f75, %f73, %f74;
	ld.global.f32 	%f76, [%rd12+28];
	max.f32 	%f356, %f75, %f76;
	add.s32 	%r104, %r104, 8;
$L__BB6_8:
	setp.eq.s32 	%p7, %r7, 0;
	@%p7 bra 	$L__BB6_14;
	and.b32  	%r10, %r58, 3;
	setp.lt.u32 	%p8, %r7, 4;
	@%p8 bra 	$L__BB6_11;
	add.s32 	%r65, %r104, %r2;
	mul.wide.s32 	%rd13, %r65, 4;
	add.s64 	%rd14, %rd1, %rd13;
	ld.global.f32 	%f78, [%rd14];
	max.f32 	%f79, %f356, %f78;
	ld.global.f32 	%f80, [%rd14+4];
	max.f32 	%f81, %f79, %f80;
	ld.global.f32 	%f82, [%rd14+8];
	max.f32 	%f83, %f81, %f82;
	ld.global.f32 	%f84, [%rd14+12];
	max.f32 	%f356, %f83, %f84;
	add.s32 	%r104, %r104, 4;
$L__BB6_11:
	setp.eq.s32 	%p9, %r10, 0;
	@%p9 bra 	$L__BB6_14;
	add.s32 	%r108, %r104, %r2;
	neg.s32 	%r107, %r10;
$L__BB6_13:
	.pragma "nounroll";
	mul.wide.s32 	%rd15, %r108, 4;
	add.s64 	%rd16, %rd1, %rd15;
	ld.global.f32 	%f85, [%rd16];
	max.f32 	%f356, %f356, %f85;
	add.s32 	%r108, %r108, 1;
	add.s32 	%r107, %r107, 1;
	setp.ne.s32 	%p10, %r107, 0;
	@%p10 bra 	$L__BB6_13;
$L__BB6_14:
	setp.lt.s32 	%p11, %r58, 1;
	mov.f32 	%f364, 0f00000000;
	@%p11 bra 	$L__BB6_26;
	mul.lo.s32 	%r19, %r58, %r1;
	and.b32  	%r20, %r58, 7;
	setp.lt.u32 	%p12, %r58, 8;
	mov.f32 	%f364, 0f00000000;
	mov.b32 	%r111, 0;
	@%p12 bra 	$L__BB6_18;
	and.b32  	%r111, %r58, 2147483640;
	neg.s32 	%r115, %r111;
	add.s64 	%rd4, %rd1, 16;
	add.s64 	%rd5, %rd2, 16;
	mov.f32 	%f364, 0f00000000;
	mov.u32 	%r114, %r19;
$L__BB6_17:
	.pragma "nounroll";
	mul.wide.s32 	%rd17, %r114, 4;
	add.s64 	%rd18, %rd4, %rd17;
	add.s64 	%rd19, %rd5, %rd17;
	ld.global.f32 	%f90, [%rd18+-16];
	sub.f32 	%f91, %f90, %f356;
	fma.rn.f32 	%f92, %f91, 0f3BBB989D, 0f3F000000;
	cvt.sat.f32.f32 	%f93, %f92;
	mov.f32 	%f94, 0f4B400001;
	mov.f32 	%f95, 0f437C0000;
	fma.rm.f32 	%f96, %f93, %f95, %f94;
	add.f32 	%f97, %f96, 0fCB40007F;
	neg.f32 	%f98, %f97;
	fma.rn.f32 	%f99, %f91, 0f3FB8AA3B, %f98;
	fma.rn.f32 	%f100, %f91, 0f32A57060, %f99;
	mov.b32 	%r67, %f96;
	shl.b32 	%r68, %r67, 23;
	mov.b32 	%f101, %r68;
	ex2.approx.ftz.f32 	%f102, %f100;
	mul.f32 	%f103, %f102, %f101;
	st.global.f32 	[%rd19+-16], %f103;
	add.f32 	%f104, %f364, %f103;
	ld.global.f32 	%f105, [%rd18+-12];
	sub.f32 	%f106, %f105, %f356;
	fma.rn.f32 	%f107, %f106, 0f3BBB989D, 0f3F000000;
	cvt.sat.f32.f32 	%f108, %f107;
	fma.rm.f32 	%f109, %f108, %f95, %f94;
	add.f32 	%f110, %f109, 0fCB40007F;
	neg.f32 	%f111, %f110;
	fma.rn.f32 	%f112, %f106, 0f3FB8AA3B, %f111;
	fma.rn.f32 	%f113, %f106, 0f32A57060, %f112;
	mov.b32 	%r69, %f109;
	shl.b32 	%r70, %r69, 23;
	mov.b32 	%f114, %r70;
	ex2.approx.ftz.f32 	%f115, %f113;
	mul.f32 	%f116, %f115, %f114;
	st.global.f32 	[%rd19+-12], %f116;
	add.f32 	%f117, %f104, %f116;
	ld.global.f32 	%f118, [%rd18+-8];
	sub.f32 	%f119, %f118, %f356;
	fma.rn.f32 	%f120, %f119, 0f3BBB989D, 0f3F000000;
	cvt.sat.f32.f32 	%f121, %f120;
	fma.rm.f32 	%f122, %f121, %f95, %f94;
	add.f32 	%f123, %f122, 0fCB40007F;
	neg.f32 	%f124, %f123;
	fma.rn.f32 	%f125, %f119, 0f3FB8AA3B, %f124;
	fma.rn.f32 	%f126, %f119, 0f32A57060, %f125;
	mov.b32 	%r71, %f122;
	shl.b32 	%r72, %r71, 23;
	mov.b32 	%f127, %r72;
	ex2.approx.ftz.f32 	%f128, %f126;
	mul.f32 	%f129, %f128, %f127;
	st.global.f32 	[%rd19+-8], %f129;
	add.f32 	%f130, %f117, %f129;
	ld.global.f32 	%f131, [%rd18+-4];
	sub.f32 	%f132, %f131, %f356;
	fma.rn.f32 	%f133, %f132, 0f3BBB989D, 0f3F000000;
	cvt.sat.f32.f32 	%f134, %f133;
	fma.rm.f32 	%f135, %f134, %f95, %f94;
	add.f32 	%f136, %f135, 0fCB40007F;
	neg.f32 	%f137, %f136;
	fma.rn.f32 	%f138, %f132, 0f3FB8AA3B, %f137;
	fma.rn.f32 	%f139, %f132, 0f32A57060, %f138;
	mov.b32 	%r73, %f135;
	shl.b32 	%r74, %r73, 23;
	mov.b32 	%f140, %r74;
	ex2.approx.ftz.f32 	%f141, %f139;
	mul.f32 	%f142, %f141, %f140;
	st.global.f32 	[%rd19+-4], %f142;
	add.f32 	%f143, %f130, %f142;
	ld.global.f32 	%f144, [%rd18];
	sub.f32 	%f145, %f144, %f356;
	fma.rn.f32 	%f146, %f145, 0f3BBB989D, 0f3F000000;
	cvt.sat.f32.f32 	%f147, %f146;
	fma.rm.f32 	%f148, %f147, %f95, %f94;
	add.f32 	%f149, %f148, 0fCB40007F;
	neg.f32 	%f150, %f149;
	fma.rn.f32 	%f151, %f145, 0f3FB8AA3B, %f150;
	fma.rn.f32 	%f152, %f145, 0f32A57060, %f151;
	mov.b32 	%r75, %f148;
	shl.b32 	%r76, %r75, 23;
	mov.b32 	%f153, %r76;
	ex2.approx.ftz.f32 	%f154, %f152;
	mul.f32 	%f155, %f154, %f153;
	st.global.f32 	[%rd19], %f155;
	add.f32 	%f156, %f143, %f155;
	ld.global.f32 	%f157, [%rd18+4];
	sub.f32 	%f158, %f157, %f356;
	fma.rn.f32 	%f159, %f158, 0f3BBB989D, 0f3F000000;
	cvt.sat.f32.f32 	%f160, %f159;
	fma.rm.f32 	%f161, %f160, %f95, %f94;
	add.f32 	%f162, %f161, 0fCB40007F;
	neg.f32 	%f163, %f162;
	fma.rn.f32 	%f164, %f158, 0f3FB8AA3B, %f163;
	fma.rn.f32 	%f165, %f158, 0f32A57060, %f164;
	mov.b32 	%r77, %f161;
	shl.b32 	%r78, %r77, 23;
	mov.b32 	%f166, %r78;
	ex2.approx.ftz.f32 	%f167, %f165;
	mul.f32 	%f168, %f167, %f166;
	st.global.f32 	[%rd19+4], %f168;
	add.f32 	%f169, %f156, %f168;
	ld.global.f32 	%f170, [%rd18+8];
	sub.f32 	%f171, %f170, %f356;
	fma.rn.f32 	%f172, %f171, 0f3BBB989D, 0f3F000000;
	cvt.sat.f32.f32 	%f173, %f172;
	fma.rm.f32 	%f174, %f173, %f95, %f94;
	add.f32 	%f175, %f174, 0fCB40007F;
	neg.f32 	%f176, %f175;
	fma.rn.f32 	%f177, %f171, 0f3FB8AA3B, %f176;
	fma.rn.f32 	%f178, %f171, 0f32A57060, %f177;
	mov.b32 	%r79, %f174;
	shl.b32 	%r80, %r79, 23;
	mov.b32 	%f179, %r80;
	ex2.approx.ftz.f32 	%f180, %f178;
	mul.f32 	%f181, %f180, %f179;
	st.global.f32 	[%rd19+8], %f181;
	add.f32 	%f182, %f169, %f181;
	ld.global.f32 	%f183, [%rd18+12];
	sub.f32 	%f184, %f183, %f356;
	fma.rn.f32 	%f185, %f184, 0f3BBB989D, 0f3F000000;
	cvt.sat.f32.f32 	%f186, %f185;
	fma.rm.f32 	%f187, %f186, %f95, %f94;
	add.f32 	%f188, %f187, 0fCB40007F;
	neg.f32 	%f189, %f188;
	fma.rn.f32 	%f190, %f184, 0f3FB8AA3B, %f189;
	fma.rn.f32 	%f191, %f184, 0f32A57060, %f190;
	mov.b32 	%r81, %f187;
	shl.b32 	%r82, %r81, 23;
	mov.b32 	%f192, %r82;
	ex2.approx.ftz.f32 	%f193, %f191;
	mul.f32 	%f194, %f193, %f192;
	st.global.f32 	[%rd19+12], %f194;
	add.f32 	%f364, %f182, %f194;
	add.s32 	%r115, %r115, 8;
	add.s32 	%r114, %r114, 8;
	setp.eq.s32 	%p13, %r115, 0;
	@%p13 bra 	$L__BB6_18;
	bra.uni 	$L__BB6_17;
$L__BB6_18:
	setp.eq.s32 	%p14, %r20, 0;
	@%p14 bra 	$L__BB6_26;
	and.b32  	%r28, %r58, 3;
	setp.lt.u32 	%p15, %r20, 4;
	@%p15 bra 	$L__BB6_21;
	add.s32 	%r83, %r111, %r19;
	mul.wide.s32 	%rd20, %r83, 4;
	add.s64 	%rd21, %rd1, %rd20;
	ld.global.f32 	%f196, [%rd21];
	sub.f32 	%f197, %f196, %f356;
	fma.rn.f32 	%f198, %f197, 0f3BBB989D, 0f3F000000;
	cvt.sat.f32.f32 	%f199, %f198;
	mov.f32 	%f200, 0f4B400001;
	mov.f32 	%f201, 0f437C0000;
	fma.rm.f32 	%f202, %f199, %f201, %f200;
	add.f32 	%f203, %f202, 0fCB40007F;
	neg.f32 	%f204, %f203;
	fma.rn.f32 	%f205, %f197, 0f3FB8AA3B, %f204;
	fma.rn.f32 	%f206, %f197, 0f32A57060, %f205;
	mov.b32 	%r84, %f202;
	shl.b32 	%r85, %r84, 23;
	mov.b32 	%f207, %r85;
	ex2.approx.ftz.f32 	%f208, %f206;
	mul.f32 	%f209, %f208, %f207;
	add.s64 	%rd22, %rd2, %rd20;
	st.global.f32 	[%rd22], %f209;
	add.f32 	%f210, %f364, %f209;
	ld.global.f32 	%f211, [%rd21+4];
	sub.f32 	%f212, %f211, %f356;
	fma.rn.f32 	%f213, %f212, 0f3BBB989D, 0f3F000000;
	cvt.sat.f32.f32 	%f214, %f213;
	fma.rm.f32 	%f215, %f214, %f201, %f200;
	add.f32 	%f216, %f215, 0fCB40007F;
	neg.f32 	%f217, %f216;
	fma.rn.f32 	%f218, %f212, 0f3FB8AA3B, %f217;
	fma.rn.f32 	%f219, %f212, 0f32A57060, %f218;
	mov.b32 	%r86, %f215;
	shl.b32 	%r87, %r86, 23;
	mov.b32 	%f220, %r87;
	ex2.approx.ftz.f32 	%f221, %f219;
	mul.f32 	%f222, %f221, %f220;
	st.global.f32 	[%rd22+4], %f222;
	add.f32 	%f223, %f210, %f222;
	ld.global.f32 	%f224, [%rd21+8];
	sub.f32 	%f225, %f224, %f356;
	fma.rn.f32 	%f226, %f225, 0f3BBB989D, 0f3F000000;
	cvt.sat.f32.f32 	%f227, %f226;
	fma.rm.f32 	%f228, %f227, %f201, %f200;
	add.f32 	%f229, %f228, 0fCB40007F;
	neg.f32 	%f230, %f229;
	fma.rn.f32 	%f231, %f225, 0f3FB8AA3B, %f230;
	fma.rn.f32 	%f232, %f225, 0f32A57060, %f231;
	mov.b32 	%r88, %f228;
	shl.b32 	%r89, %r88, 23;
	mov.b32 	%f233, %r89;
	ex2.approx.ftz.f32 	%f234, %f232;
	mul.f32 	%f235, %f234, %f233;
	st.global.f32 	[%rd22+8], %f235;
	add.f32 	%f236, %f223, %f235;
	ld.global.f32 	%f237, [%rd21+12];
	sub.f32 	%f238, %f237, %f356;
	fma.rn.f32 	%f239, %f238, 0f3BBB989D, 0f3F000000;
	cvt.sat.f32.f32 	%f240, %f239;
	fma.rm.f32 	%f241, %f240, %f201, %f200;
	add.f32 	%f242, %f241, 0fCB40007F;
	neg.f32 	%f243, %f242;
	fma.rn.f32 	%f244, %f238, 0f3FB8AA3B, %f243;
	fma.rn.f32 	%f245, %f238, 0f32A57060, %f244;
	mov.b32 	%r90, %f241;
	shl.b32 	%r91, %r90, 23;
	mov.b32 	%f246, %r91;
	ex2.approx.ftz.f32 	%f247, %f245;
	mul.f32 	%f248, %f247, %f246;
	st.global.f32 	[%rd22+12], %f248;
	add.f32 	%f364, %f236, %f248;
	add.s32 	%r111, %r111, 4;
$L__BB6_21:
	setp.eq.s32 	%p16, %r28, 0;
	@%p16 bra 	$L__BB6_26;
	setp.eq.s32 	%p17, %r28, 1;
	@%p17 bra 	$L__BB6_24;
	add.s32 	%r92, %r111, %r19;
	mul.wide.s32 	%rd23, %r92, 4;
	add.s64 	%rd24, %rd1, %rd23;
	ld.global.f32 	%f250, [%rd24];
	sub.f32 	%f251, %f250, %f356;
	fma.rn.f32 	%f252, %f251, 0f3BBB989D, 0f3F000000;
	cvt.sat.f32.f32 	%f253, %f252;
	mov.f32 	%f254, 0f4B400001;
	mov.f32 	%f255, 0f437C0000;
	fma.rm.f32 	%f256, %f253, %f255, %f254;
	add.f32 	%f257, %f256, 0fCB40007F;
	neg.f32 	%f258, %f257;
	fma.rn.f32 	%f259, %f251, 0f3FB8AA3B, %f258;
	fma.rn.f32 	%f260, %f251, 0f32A57060, %f259;
	mov.b32 	%r93, %f256;
	shl.b32 	%r94, %r93, 23;
	mov.b32 	%f261, %r94;
	ex2.approx.ftz.f32 	%f262, %f260;
	mul.f32 	%f263, %f262, %f261;
	add.s64 	%rd25, %rd2, %rd23;
	st.global.f32 	[%rd25], %f263;
	add.f32 	%f264, %f364, %f263;
	ld.global.f32 	%f265, [%rd24+4];
	sub.f32 	%f266, %f265, %f356;
	fma.rn.f32 	%f267, %f266, 0f3BBB989D, 0f3F000000;
	cvt.sat.f32.f32 	%f268, %f267;
	fma.rm.f32 	%f269, %f268, %f255, %f254;
	add.f32 	%f270, %f269, 0fCB40007F;
	neg.f32 	%f271, %f270;
	fma.rn.f32 	%f272, %f266, 0f3FB8AA3B, %f271;
	fma.rn.f32 	%f273, %f266, 0f32A57060, %f272;
	mov.b32 	%r95, %f269;
	shl.b32 	%r96, %r95, 23;
	mov.b32 	%f274, %r96;
	ex2.approx.ftz.f32 	%f275, %f273;
	mul.f32 	%f276, %f275, %f274;
	st.global.f32 	[%rd25+4], %f276;
	add.f32 	%f364, %f264, %f276;
	add.s32 	%r111, %r111, 2;
$L__BB6_24:
	and.b32  	%r97, %r58, 1;
	setp.eq.b32 	%p18, %r97, 1;
	not.pred 	%p19, %p18;
	@%p19 bra 	$L__BB6_26;
	add.s32 	%r98, %r111, %r19;
	mul.wide.s32 	%rd26, %r98, 4;
	add.s64 	%rd27, %rd1, %rd26;
	ld.global.f32 	%f277, [%rd27];
	sub.f32 	%f278, %f277, %f356;
	fma.rn.f32 	%f279, %f278, 0f3BBB989D, 0f3F000000;
	cvt.sat.f32.f32 	%f280, %f279;
	mov.f32 	%f281, 0f4B400001;
	mov.f32 	%f282, 0f437C0000;
	fma.rm.f32 	%f283, %f280, %f282, %f281;
	add.f32 	%f284, %f283, 0fCB40007F;
	neg.f32 	%f285, %f284;
	fma.rn.f32 	%f286, %f278, 0f3FB8AA3B, %f285;
	fma.rn.f32 	%f287, %f278, 0f32A57060, %f286;
	mov.b32 	%r99, %f283;
	shl.b32 	%r100, %r99, 23;
	mov.b32 	%f288, %r100;
	ex2.approx.ftz.f32 	%f289, %f287;
	mul.f32 	%f290, %f289, %f288;
	add.s64 	%rd28, %rd2, %rd26;
	st.global.f32 	[%rd28], %f290;
	add.f32 	%f364, %f364, %f290;
$L__BB6_26:
	setp.lt.s32 	%p20, %r58, 1;
	@%p20 bra 	$L__BB6_39;
	mul.lo.s32 	%r33, %r58, %r1;
	and.b32  	%r34, %r58, 15;
	setp.lt.u32 	%p21, %r58, 16;
	mov.b32 	%r118, 0;
	@%p21 bra 	$L__BB6_30;
	and.b32  	%r118, %r58, 2147483632;
	neg.s32 	%r117, %r118;
	add.s64 	%rd6, %rd2, 32;
	mov.u32 	%r116, %r33;
$L__BB6_29:
	.pragma "nounroll";
	mul.wide.s32 	%rd29, %r116, 4;
	add.s64 	%rd30, %rd6, %rd29;
	ld.global.f32 	%f291, [%rd30+-32];
	div.rn.f32 	%f292, %f291, %f364;
	st.global.f32 	[%rd30+-32], %f292;
	ld.global.f32 	%f293, [%rd30+-28];
	div.rn.f32 	%f294, %f293, %f364;
	st.global.f32 	[%rd30+-28], %f294;
	ld.global.f32 	%f295, [%rd30+-24];
	div.rn.f32 	%f296, %f295, %f364;
	st.global.f32 	[%rd30+-24], %f296;
	ld.global.f32 	%f297, [%rd30+-20];
	div.rn.f32 	%f298, %f297, %f364;
	st.global.f32 	[%rd30+-20], %f298;
	ld.global.f32 	%f299, [%rd30+-16];
	div.rn.f32 	%f300, %f299, %f364;
	st.global.f32 	[%rd30+-16], %f300;
	ld.global.f32 	%f301, [%rd30+-12];
	div.rn.f32 	%f302, %f301, %f364;
	st.global.f32 	[%rd30+-12], %f302;
	ld.global.f32 	%f303, [%rd30+-8];
	div.rn.f32 	%f304, %f303, %f364;
	st.global.f32 	[%rd30+-8], %f304;
	ld.global.f32 	%f305, [%rd30+-4];
	div.rn.f32 	%f306, %f305, %f364;
	st.global.f32 	[%rd30+-4], %f306;
	ld.global.f32 	%f307, [%rd30];
	div.rn.f32 	%f308, %f307, %f364;
	st.global.f32 	[%rd30], %f308;
	ld.global.f32 	%f309, [%rd30+4];
	div.rn.f32 	%f310, %f309, %f364;
	st.global.f32 	[%rd30+4], %f310;
	ld.global.f32 	%f311, [%rd30+8];
	div.rn.f32 	%f312, %f311, %f364;
	st.global.f32 	[%rd30+8], %f312;
	ld.global.f32 	%f313, [%rd30+12];
	div.rn.f32 	%f314, %f313, %f364;
	st.global.f32 	[%rd30+12], %f314;
	ld.global.f32 	%f315, [%rd30+16];
	div.rn.f32 	%f316, %f315, %f364;
	st.global.f32 	[%rd30+16], %f316;
	ld.global.f32 	%f317, [%rd30+20];
	div.rn.f32 	%f318, %f317, %f364;
	st.global.f32 	[%rd30+20], %f318;
	ld.global.f32 	%f319, [%rd30+24];
	div.rn.f32 	%f320, %f319, %f364;
	st.global.f32 	[%rd30+24], %f320;
	ld.global.f32 	%f321, [%rd30+28];
	div.rn.f32 	%f322, %f321, %f364;
	st.global.f32 	[%rd30+28], %f322;
	add.s32 	%r117, %r117, 16;
	add.s32 	%r116, %r116, 16;
	setp.ne.s32 	%p22, %r117, 0;
	@%p22 bra 	$L__BB6_29;
$L__BB6_30:
	setp.eq.s32 	%p23, %r34, 0;
	@%p23 bra 	$L__BB6_39;
	and.b32  	%r46, %r58, 7;
	setp.lt.u32 	%p24, %r34, 8;
	@%p24 bra 	$L__BB6_33;
	add.s32 	%r102, %r118, %r33;
	mul.wide.s32 	%rd31, %r102, 4;
	add.s64 	%rd32, %rd2, %rd31;
	ld.global.f32 	%f323, [%rd32];
	div.rn.f32 	%f324, %f323, %f364;
	st.global.f32 	[%rd32], %f324;
	ld.global.f32 	%f325, [%rd32+4];
	div.rn.f32 	%f326, %f325, %f364;
	st.global.f32 	[%rd32+4], %f326;
	ld.global.f32 	%f327, [%rd32+8];
	div.rn.f32 	%f328, %f327, %f364;
	st.global.f32 	[%rd32+8], %f328;
	ld.global.f32 	%f329, [%rd32+12];
	div.rn.f32 	%f330, %f329, %f364;
	st.global.f32 	[%rd32+12], %f330;
	ld.global.f32 	%f331, [%rd32+16];
	div.rn.f32 	%f332, %f331, %f364;
	st.global.f32 	[%rd32+16], %f332;
	ld.global.f32 	%f333, [%rd32+20];
	div.rn.f32 	%f334, %f333, %f364;
	st.global.f32 	[%rd32+20], %f334;
	ld.global.f32 	%f335, [%rd32+24];
	div.rn.f32 	%f336, %f335, %f364;
	st.global.f32 	[%rd32+24], %f336;
	ld.global.f32 	%f337, [%rd32+28];
	div.rn.f32 	%f338, %f337, %f364;
	st.global.f32 	[%rd32+28], %f338;
	add.s32 	%r118, %r118, 8;
$L__BB6_33:
	setp.eq.s32 	%p25, %r46, 0;
	@%p25 bra 	$L__BB6_39;
	and.b32  	%r49, %r58, 3;
	setp.lt.u32 	%p26, %r46, 4;
	@%p26 bra 	$L__BB6_36;
	add.s32 	%r103, %r118, %r33;
	mul.wide.s32 	%rd33, %r103, 4;
	add.s64 	%rd34, %rd2, %rd33;
	ld.global.f32 	%f339, [%rd34];
	div.rn.f32 	%f340, %f339, %f364;
	st.global.f32 	[%rd34], %f340;
	ld.global.f32 	%f341, [%rd34+4];
	div.rn.f32 	%f342, %f341, %f364;
	st.global.f32 	[%rd34+4], %f342;
	ld.global.f32 	%f343, [%rd34+8];
	div.rn.f32 	%f344, %f343, %f364;
	st.global.f32 	[%rd34+8], %f344;
	ld.global.f32 	%f345, [%rd34+12];
	div.rn.f32 	%f346, %f345, %f364;
	st.global.f32 	[%rd34+12], %f346;
	add.s32 	%r118, %r118, 4;
$L__BB6_36:
	setp.eq.s32 	%p27, %r49, 0;
	@%p27 bra 	$L__BB6_39;
	add.s32 	%r122, %r118, %r33;
	neg.s32 	%r121, %r49;
$L__BB6_38:
	.pragma "nounroll";
	mul.wide.s32 	%rd35, %r122, 4;
	add.s64 	%rd36, %rd2, %rd35;
	ld.global.f32 	%f347, [%rd36];
	div.rn.f32 	%f348, %f347, %f364;
	st.global.f32 	[%rd36], %f348;
	add.s32 	%r122, %r122, 1;
	add.s32 	%r121, %r121, 1;
	setp.ne.s32 	%p28, %r121, 0;
	@%p28 bra 	$L__BB6_38;
$L__BB6_39:
	ret;

}


// ===== COMPILED SASS (sm_100) =====

	.target	sm_100

	.elftype	@"ET_EXEC"


//--------------------- .note.nv.tkinfo           --------------------------
	.section	.note.nv.tkinfo,"",@"SHT_NOTE"
	.sectionflags	@"SHF_NOTE_NV_TKINFO"
	.tkinfo
        /*0018*/ 	.word	0x00000002
        /*0030*/ 	.string	""
        /*0030*/ 	.string	"ptxas"
        /*0030*/ 	.string	"Cuda compilation tools, release 13.0, V13.0.88"
        /*0030*/ 	.string	"Build cuda_13.0.r13.0/compiler.36424714_0"
        /*0030*/ 	.string	"-arch sm_100 -m 64 "



//--------------------- .note.nv.cuinfo           --------------------------
	.section	.note.nv.cuinfo,"",@"SHT_NOTE"
	.sectionflags	@"SHF_NOTE_NV_CUINFO"
        /*0018*/ 	.short	0x0002
        /*001a*/ 	.short	0x0064
        /*001c*/ 	.short	0x0082
	.zero		2


//--------------------- .nv.info                  --------------------------
	.section	.nv.info,"",@"SHT_CUDA_INFO"
	.align	4


	//----- nvinfo : EIATTR_REGCOUNT
	.align		4
        /*0000*/ 	.byte	0x04, 0x2f
        /*0002*/ 	.short	(.L_2 - .L_1)
	.align		4
.L_1:
        /*0004*/ 	.word	index@(_Z15leakyReluKernelPfS_if)
        /*0008*/ 	.word	0x0000000c


	//----- nvinfo : EIATTR_FRAME_SIZE
	.align		4
.L_2:
        /*000c*/ 	.byte	0x04, 0x11
        /*000e*/ 	.short	(.L_4 - .L_3)
	.align		4
.L_3:
        /*0010*/ 	.word	index@(_Z15leakyReluKernelPfS_if)
        /*0014*/ 	.word	0x00000000


	//----- nvinfo : EIATTR_REGCOUNT
	.align		4
.L_4:
        /*0018*/ 	.byte	0x04, 0x2f
        /*001a*/ 	.short	(.L_6 - .L_5)
	.align		4
.L_5:
        /*001c*/ 	.word	index@(_Z13sigmoidKernelPfS_i)
        /*0020*/ 	.word	0x0000000e


	//----- nvinfo : EIATTR_FRAME_SIZE
	.align		4
.L_6:
        /*0024*/ 	.byte	0x04, 0x11
        /*0026*/ 	.short	(.L_8 - .L_7)
	.align		4
.L_7:
        /*0028*/ 	.word	index@($__internal_1_$__cuda_sm20_rcp_rn_f32_slowpath)
        /*002c*/ 	.word	0x00000000


	//----- nvinfo : EIATTR_FRAME_SIZE
	.align		4
.L_8:
        /*0030*/ 	.byte	0x04, 0x11
        /*0032*/ 	.short	(.L_10 - .L_9)
	.align		4
.L_9:
        /*0034*/ 	.word	index@(_Z13sigmoidKernelPfS_i)
        /*0038*/ 	.word	0x00000000


	//----- nvinfo : EIATTR_REGCOUNT
	.align		4
.L_10:
        /*003c*/ 	.byte	0x04, 0x2f
        /*003e*/ 	.short	(.L_12 - .L_11)
	.align		4
.L_11:
        /*0040*/ 	.word	index@(_Z10tanhKernelPfS_i)
        /*0044*/ 	.word	0x0000000e


	//----- nvinfo : EIATTR_FRAME_SIZE
	.align		4
.L_12:
        /*0048*/ 	.byte	0x04, 0x11
        /*004a*/ 	.short	(.L_14 - .L_13)
	.align		4
.L_13:
        /*004c*/ 	.word	index@(_Z10tanhKernelPfS_i)
        /*0050*/ 	.word	0x00000000


	//----- nvinfo : EIATTR_REGCOUNT
	.align		4
.L_14:
        /*0054*/ 	.byte	0x04, 0x2f
        /*0056*/ 	.short	(.L_16 - .L_15)
	.align		4
.L_15:
        /*0058*/ 	.word	index@(_Z9eluKernelPfS_if)
        /*005c*/ 	.word	0x0000000a


	//----- nvinfo : EIATTR_FRAME_SIZE
	.align		4
.L_16:
        /*0060*/ 	.byte	0x04, 0x11
        /*0062*/ 	.short	(.L_18 - .L_17)
	.align		4
.L_17:
        /*0064*/ 	.word	index@(_Z9eluKernelPfS_if)
        /*0068*/ 	.word	0x00000000


	//----- nvinfo : EIATTR_REGCOUNT
	.align		4
.L_18:
        /*006c*/ 	.byte	0x04, 0x2f
        /*006e*/ 	.short	(.L_20 - .L_19)
	.align		4
.L_19:
        /*0070*/ 	.word	index@(_Z10seluKernelPfS_i)
        /*0074*/ 	.word	0x0000000a


	//----- nvinfo : EIATTR_FRAME_SIZE
	.align		4
.L_20:
        /*0078*/ 	.byte	0x04, 0x11
        /*007a*/ 	.short	(.L_22 - .L_21)
	.align		4
.L_21:
        /*007c*/ 	.word	index@(_Z10seluKernelPfS_i)
        /*0080*/ 	.word	0x00000000


	//----- nvinfo : EIATTR_REGCOUNT
	.align		4
.L_22:
        /*0084*/ 	.byte	0x04, 0x2f
        /*0086*/ 	.short	(.L_24 - .L_23)
	.align		4
.L_23:
        /*0088*/ 	.word	index@(_Z10reluKernelPfS_i)
        /*008c*/ 	.word	0x00000018


	//----- nvinfo : EIATTR_FRAME_SIZE
	.align		4
.L_24:
        /*0090*/ 	.byte	0x04, 0x11
        /*0092*/ 	.short	(.L_26 - .L_25)
	.align		4
.L_25:
        /*0094*/ 	.word	index@(_Z10reluKernelPfS_i)
        /*0098*/ 	.word	0x00000020


	//----- nvinfo : EIATTR_REGCOUNT
	.align		4
.L_26:
        /*009c*/ 	.byte	0x04, 0x2f
        /*009e*/ 	.short	(.L_28 - .L_27)
	.align		4
.L_27:
        /*00a0*/ 	.word	index@(_Z13softmaxKernelPfS_ii)
        /*00a4*/ 	.word	0x0000001c


	//----- nvinfo : EIATTR_FRAME_SIZE
	.align		4
.L_28:
        /*00a8*/ 	.byte	0x04, 0x11
        /*00aa*/ 	.short	(.L_30 - .L_29)
	.align		4
.L_29:
        /*00ac*/ 	.word	index@($__internal_0_$__cuda_sm3x_div_rn_noftz_f32_slowpath)
        /*00b0*/ 	.word	0x00000000


	//----- nvinfo : EIATTR_FRAME_SIZE
	.align		4
.L_30:
        /*00b4*/ 	.byte	0x04, 0x11
        /*00b6*/ 	.short	(.L_32 - .L_31)
	.align		4
.L_31:
        /*00b8*/ 	.word	index@(_Z13softmaxKernelPfS_ii)
        /*00bc*/ 	.word	0x00000000


	//----- nvinfo : EIATTR_MIN_STACK_SIZE
	.align		4
.L_32:
        /*00c0*/ 	.byte	0x04, 0x12
        /*00c2*/ 	.short	(.L_34 - .L_33)
	.align		4
.L_33:
        /*00c4*/ 	.word	index@(_Z13softmaxKernelPfS_ii)
        /*00c8*/ 	.word	0x00000000


	//----- nvinfo : EIATTR_MIN_STACK_SIZE
	.align		4
.L_34:
        /*00cc*/ 	.byte	0x04, 0x12
        /*00ce*/ 	.short	(.L_36 - .L_35)
	.align		4
.L_35:
        /*00d0*/ 	.word	index@(_Z10reluKernelPfS_i)
        /*00d4*/ 	.word	0x00000020


	//----- nvinfo : EIATTR_MIN_STACK_SIZE
	.align		4
.L_36:
        /*00d8*/ 	.byte	0x04, 0x12
        /*00da*/ 	.short	(.L_38 - .L_37)
	.align		4
.L_37:
        /*00dc*/ 	.word	index@(_Z10seluKernelPfS_i)
        /*00e0*/ 	.word	0x00000000


	//----- nvinfo : EIATTR_MIN_STACK_SIZE
	.align		4
.L_38:
        /*00e4*/ 	.byte	0x04, 0x12
        /*00e6*/ 	.short	(.L_40 - .L_39)
	.align		4
.L_39:
        /*00e8*/ 	.word	index@(_Z9eluKernelPfS_if)
        /*00ec*/ 	.word	0x00000000


	//----- nvinfo : EIATTR_MIN_STACK_SIZE
	.align		4
.L_40:
        /*00f0*/ 	.byte	0x04, 0x12
        /*00f2*/ 	.short	(.L_42 - .L_41)
	.align		4
.L_41:
        /*00f4*/ 	.word	index@(_Z10tanhKernelPfS_i)
        /*00f8*/ 	.word	0x00000000


	//----- nvinfo : EIATTR_MIN_STACK_SIZE
	.align		4
.L_42:
        /*00fc*/ 	.byte	0x04, 0x12
        /*00fe*/ 	.short	(.L_44 - .L_43)
	.align		4
.L_43:
        /*0100*/ 	.word	index@(_Z13sigmoidKernelPfS_i)
        /*0104*/ 	.word	0x00000000


	//----- nvinfo : EIATTR_MIN_STACK_SIZE
	.align		4
.L_44:
        /*0108*/ 	.byte	0x04, 0x12
        /*010a*/ 	.short	(.L_46 - .L_45)
	.align		4
.L_45:
        /*010c*/ 	.word	index@(_Z15leakyReluKernelPfS_if)
        /*0110*/ 	.word	0x00000000
.L_46:


//--------------------- .nv.compat                --------------------------
	.section	.nv.compat,"",@"SHT_CUDA_COMPAT_INFO"
	.align	4
        /*0000*/ 	.byte	0x02, 0x09, 0x00, 0x00, 0x02, 0x02, 0x01, 0x00, 0x02, 0x05, 0x05, 0x00, 0x03, 0x07, 0x01, 0x01
        /*0010*/ 	.byte	0x02, 0x03, 0x00, 0x00, 0x02, 0x06, 0x01, 0x00, 0x04, 0x0b, 0x08, 0x00, 0x01, 0x00, 0x00, 0x00
        /*0020*/ 	.byte	0x00, 0x00, 0x00, 0x00


//--------------------- .nv.info._Z13softmaxKernelPfS_ii --------------------------
	.section	.nv.info._Z13softmaxKernelPfS_ii,"",@"SHT_CUDA_INFO"
	.sectionflags	@""
	.align	4


	//----- nvinfo : EIATTR_CUDA_API_VERSION
	.align		4
        /*0000*/ 	.byte	0x04, 0x37
        /*0002*/ 	.short	(.L_48 - .L_47)
.L_47:
        /*0004*/ 	.word	0x00000082


	//----- nvinfo : EIATTR_KPARAM_INFO
	.align		4
.L_48:
        /*0008*/ 	.byte	0x04, 0x17
        /*000a*/ 	.short	(.L_50 - .L_49)
.L_49:
        /*000c*/ 	.word	0x00000000
        /*0010*/ 	.short	0x0003
        /*0012*/ 	.short	0x0014
        /*0014*/ 	.byte	0x00, 0xf0, 0x11, 0x00


	//----- nvinfo : EIATTR_KPARAM_INFO
	.align		4
.L_50:
        /*0018*/ 	.byte	0x04, 0x17
        /*001a*/ 	.short	(.L_52 - .L_51)
.L_51:
        /*001c*/ 	.word	0x00000000
        /*0020*/ 	.short	0x0002
        /*0022*/ 	.short	0x0010
        /*0024*/ 	.byte	0x00, 0xf0, 0x11, 0x00


	//----- nvinfo : EIATTR_KPARAM_INFO
	.align		4
.L_52:
        /*0028*/ 	.byte	0x04, 0x17
        /*002a*/ 	.short	(.L_54 - .L_53)
.L_53:
        /*002c*/ 	.word	0x00000000
        /*0030*/ 	.short	0x0001
        /*0032*/ 	.short	0x0008
        /*0034*/ 	.byte	0x00, 0xf5, 0x21, 0x00


	//----- nvinfo : EIATTR_KPARAM_INFO
	.align		4
.L_54:
        /*0038*/ 	.byte	0x04, 0x17
        /*003a*/ 	.short	(.L_56 - .L_55)
.L_55:
        /*003c*/ 	.word	0x00000000
        /*0040*/ 	.short	0x0000
        /*0042*/ 	.short	0x0000
        /*0044*/ 	.byte	0x00, 0xf5, 0x21, 0x00


	//----- nvinfo : EIATTR_SPARSE_MMA_MASK
	.align		4
.L_56:
        /*0048*/ 	.byte	0x03, 0x50
        /*004a*/ 	.short	0x0000


	//----- nvinfo : EIATTR_MAXREG_COUNT
	.align		4
        /*004c*/ 	.byte	0x03, 0x1b
        /*004e*/ 	.short	0x00ff


	//----- nvinfo : EIATTR_MERCURY_ISA_VERSION
	.align		4
        /*0050*/ 	.byte	0x03, 0x5f
        /*0052*/ 	.short	0x0101


	//----- nvinfo : EIATTR_VRC_CTA_INIT_COUNT
	.align		4
        /*0054*/ 	.byte	0x02, 0x4a
	.zero		1
	.zero		1


	//----- nvinfo : EIATTR_EXIT_INSTR_OFFSETS
	.align		4
        /*0058*/ 	.byte	0x04, 0x1c
        /*005a*/ 	.short	(.L_58 - .L_57)


	//   ....[0]....
.L_57:
        /*005c*/ 	.word	0x00000070


	//   ....[1]....
        /*0060*/ 	.word	0x00001630


	//   ....[2]....
        /*0064*/ 	.word	0x000026e0


	//   ....[3]....
        /*0068*/ 	.word	0x00002f40


	//   ....[4]....
        /*006c*/ 	.word	0x000033c0


	//   ....[5]....
        /*0070*/ 	.word	0x00003540


	//----- nvinfo : EIATTR_CRS_STACK_SIZE
	.align		4
.L_58:
        /*0074*/ 	.byte	0x04, 0x1e
        /*0076*/ 	.short	(.L_60 - .L_59)
.L_59:
        /*0078*/ 	.word	0x00000000


	//----- nvinfo : EIATTR_CBANK_PARAM_SIZE
	.align		4
.L_60:
        /*007c*/ 	.byte	0x03, 0x19
        /*007e*/ 	.short	0x0018


	//----- nvinfo : EIATTR_PARAM_CBANK
	.align		4
        /*0080*/ 	.byte	0x04, 0x0a
        /*0082*/ 	.short	(.L_62 - .L_61)
	.align		4
.L_61:
        /*0084*/ 	.word	index@(.nv.constant0._Z13softmaxKernelPfS_ii)
        /*0088*/ 	.short	0x0380
        /*008a*/ 	.short	0x0018


	//----- nvinfo : EIATTR_SW_WAR
	.align		4
.L_62:
        /*008c*/ 	.byte	0x04, 0x36
        /*008e*/ 	.short	(.L_64 - .L_63)
.L_63:
        /*0090*/ 	.word	0x00000008
.L_64:


//--------------------- .nv.info._Z10reluKernelPfS_i --------------------------
	.section	.nv.info._Z10reluKernelPfS_i,"",@"SHT_CUDA_INFO"
	.sectionflags	@""
	.align	4


	//----- nvinfo : EIATTR_CUDA_API_VERSION
	.align		4
        /*0000*/ 	.byte	0x04, 0x37
        /*0002*/ 	.short	(.L_66 - .L_65)
.L_65:
        /*0004*/ 	.word	0x00000082


	//----- nvinfo : EIATTR_KPARAM_INFO
	.align		4
.L_66:
        /*0008*/ 	.byte	0x04, 0x17
        /*000a*/ 	.short	(.L_68 - .L_67)
.L_67:
        /*000c*/ 	.word	0x00000000
        /*0010*/ 	.short	0x0002
        /*0012*/ 	.short	0x0010
        /*0014*/ 	.byte	0x00, 0xf0, 0x11, 0x00


	//----- nvinfo : EIATTR_KPARAM_INFO
	.align		4
.L_68:
        /*0018*/ 	.byte	0x04, 0x17
        /*001a*/ 	.short	(.L_70 - .L_69)
.L_69:
        /*001c*/ 	.word	0x00000000
        /*0020*/ 	.short	0x0001
        /*0022*/ 	.short	0x0008
        /*0024*/ 	.byte	0x00, 0xf5, 0x21, 0x00


	//----- nvinfo : EIATTR_KPARAM_INFO
	.align		4
.L_70:
        /*0028*/ 	.byte	0x04, 0x17
        /*002a*/ 	.short	(.L_72 - .L_71)
.L_71:
        /*002c*/ 	.word	0x00000000
        /*0030*/ 	.short	0x0000
        /*0032*/ 	.short	0x0000
        /*0034*/ 	.byte	0x00, 0xf5, 0x21, 0x00


	//----- nvinfo : EIATTR_SPARSE_MMA_MASK
	.align		4
.L_72:
        /*0038*/ 	.byte	0x03, 0x50
        /*003a*/ 	.short	0x0000


	//----- nvinfo : EIATTR_MAXREG_COUNT
	.align		4
        /*003c*/ 	.byte	0x03, 0x1b
        /*003e*/ 	.short	0x00ff


	//----- nvinfo : EIATTR_EXTERNS
	.align		4
        /*0040*/ 	.byte	0x04, 0x0f
        /*0042*/ 	.short	(.L_74 - .L_73)


	//   ....[0]....
	.align		4
.L_73:
        /*0044*/ 	.word	index@(vprintf)


	//----- nvinfo : EIATTR_MERCURY_ISA_VERSION
	.align		4
.L_74:
        /*0048*/ 	.byte	0x03, 0x5f
        /*004a*/ 	.short	0x0101


	//----- nvinfo : EIATTR_VRC_CTA_INIT_COUNT
	.align		4
        /*004c*/ 	.byte	0x02, 0x4a
	.zero		1
	.zero		1


	//----- nvinfo : EIATTR_SYSCALL_OFFSETS
	.align		4
        /*0050*/ 	.byte	0x04, 0x46
        /*0052*/ 	.short	(.L_76 - .L_75)


	//   ....[0]....
.L_75:
        /*0054*/ 	.word	0x00000240


	//----- nvinfo : EIATTR_EXIT_INSTR_OFFSETS
	.align		4
.L_76:
        /*0058*/ 	.byte	0x04, 0x1c
        /*005a*/ 	.short	(.L_78 - .L_77)


	//   ....[0]....
.L_77:
        /*005c*/ 	.word	0x000000c0


	//   ....[1]....
        /*0060*/ 	.word	0x00000160


	//   ....[2]....
        /*0064*/ 	.word	0x00000250


	//----- nvinfo : EIATTR_CRS_STACK_SIZE
	.align		4
.L_78:
        /*0068*/ 	.byte	0x04, 0x1e
        /*006a*/ 	.short	(.L_80 - .L_79)
.L_79:
        /*006c*/ 	.word	0x00000000


	//----- nvinfo : EIATTR_CBANK_PARAM_SIZE
	.align		4
.L_80:
        /*0070*/ 	.byte	0x03, 0x19
        /*0072*/ 	.short	0x0014


	//----- nvinfo : EIATTR_PARAM_CBANK
	.align		4
        /*0074*/ 	.byte	0x04, 0x0a
        /*0076*/ 	.short	(.L_82 - .L_81)
	.align		4
.L_81:
        /*0078*/ 	.word	index@(.nv.constant0._Z10reluKernelPfS_i)
        /*007c*/ 	.short	0x0380
        /*007e*/ 	.short	0x0014


	//----- nvinfo : EIATTR_SW_WAR
	.align		4
.L_82:
        /*0080*/ 	.byte	0x04, 0x36
        /*0082*/ 	.short	(.L_84 - .L_83)
.L_83:
        /*0084*/ 	.word	0x00000008
.L_84:


//--------------------- .nv.info._Z10seluKernelPfS_i --------------------------
	.section	.nv.info._Z10seluKernelPfS_i,"",@"SHT_CUDA_INFO"
	.sectionflags	@""
	.align	4


	//----- nvinfo : EIATTR_CUDA_API_VERSION
	.align		4
        /*0000*/ 	.byte	0x04, 0x37
        /*0002*/ 	.short	(.L_86 - .L_85)
.L_85:
        /*0004*/ 	.word	0x00000082


	//----- nvinfo : EIATTR_KPARAM_INFO
	.align		4
.L_86:
        /*0008*/ 	.byte	0x04, 0x17
        /*000a*/ 	.short	(.L_88 - .L_87)
.L_87:
        /*000c*/ 	.word	0x00000000
        /*0010*/ 	.short	0x0002
        /*0012*/ 	.short	0x0010
        /*0014*/ 	.byte	0x00, 0xf0, 0x11, 0x00


	//----- nvinfo : EIATTR_KPARAM_INFO
	.align		4
.L_88:
        /*0018*/ 	.byte	0x04, 0x17
        /*001a*/ 	.short	(.L_90 - .L_89)
.L_89:
        /*001c*/ 	.word	0x00000000
        /*0020*/ 	.short	0x0001
        /*0022*/ 	.short	0x0008
        /*0024*/ 	.byte	0x00, 0xf5, 0x21, 0x00


	//----- nvinfo : EIATTR_KPARAM_INFO
	.align		4
.L_90:
        /*0028*/ 	.byte	0x04, 0x17
        /*002a*/ 	.short	(.L_92 - .L_91)
.L_91:
        /*002c*/ 	.word	0x00000000
        /*0030*/ 	.short	0x0000
        /*0032*/ 	.short	0x0000
        /*0034*/ 	.byte	0x00, 0xf5, 0x21, 0x00


	//----- nvinfo : EIATTR_SPARSE_MMA_MASK
	.align		4
.L_92:
        /*0038*/ 	.byte	0x03, 0x50
        /*003a*/ 	.short	0x0000


	//----- nvinfo : EIATTR_MAXREG_COUNT
	.align		4
        /*003c*/ 	.byte	0x03, 0x1b
        /*003e*/ 	.short	0x00ff


	//----- nvinfo : EIATTR_MERCURY_ISA_VERSION
	.align		4
        /*0040*/ 	.byte	0x03, 0x5f
        /*0042*/ 	.short	0x0101


	//----- nvinfo : EIATTR_VRC_CTA_INIT_COUNT
	.align		4
        /*0044*/ 	.byte	0x02, 0x4a
	.zero		1
	.zero		1


	//----- nvinfo : EIATTR_EXIT_INSTR_OFFSETS
	.align		4
        /*0048*/ 	.byte	0x04, 0x1c
        /*004a*/ 	.short	(.L_94 - .L_93)


	//   ....[0]....
.L_93:
        /*004c*/ 	.word	0x00000070


	//   ....[1]....
        /*0050*/ 	.word	0x000001f0


	//----- nvinfo : EIATTR_CRS_STACK_SIZE
	.align		4
.L_94:
        /*0054*/ 	.byte	0x04, 0x1e
        /*0056*/ 	.short	(.L_96 - .L_95)
.L_95:
        /*0058*/ 	.word	0x00000000


	//----- nvinfo : EIATTR_CBANK_PARAM_SIZE
	.align		4
.L_96:
        /*005c*/ 	.byte	0x03, 0x19
        /*005e*/ 	.short	0x0014


	//----- nvinfo : EIATTR_PARAM_CBANK
	.align		4
        /*0060*/ 	.byte	0x04, 0x0a
        /*0062*/ 	.short	(.L_98 - .L_97)
	.align		4
.L_97:
        /*0064*/ 	.word	index@(.nv.constant0._Z10seluKernelPfS_i)
        /*0068*/ 	.short	0x0380
        /*006a*/ 	.short	0x0014


	//----- nvinfo : EIATTR_SW_WAR
	.align		4
.L_98:
        /*006c*/ 	.byte	0x04, 0x36
        /*006e*/ 	.short	(.L_100 - .L_99)
.L_99:
        /*0070*/ 	.word	0x00000008
.L_100:


//--------------------- .nv.info._Z9eluKernelPfS_if --------------------------
	.section	.nv.info._Z9eluKernelPfS_if,"",@"SHT_CUDA_INFO"
	.sectionflags	@""
	.align	4


	//----- nvinfo : EIATTR_CUDA_API_VERSION
	.align		4
        /*0000*/ 	.byte	0x04, 0x37
        /*0002*/ 	.short	(.L_102 - .L_101)
.L_101:
        /*0004*/ 	.word	0x00000082


	//----- nvinfo : EIATTR_KPARAM_INFO
	.align		4
.L_102:
        /*0008*/ 	.byte	0x04, 0x17
        /*000a*/ 	.short	(.L_104 - .L_103)
.L_103:
        /*000c*/ 	.word	0x00000000
        /*0010*/ 	.short	0x0003
        /*0012*/ 	.short	0x0014
        /*0014*/ 	.byte	0x00, 0xf0, 0x11, 0x00


	//----- nvinfo : EIATTR_KPARAM_INFO
	.align		4
.L_104:
        /*0018*/ 	.byte	0x04, 0x17
        /*001a*/ 	.short	(.L_106 - .L_105)
.L_105:
        /*001c*/ 	.word	0x00000000
        /*0020*/ 	.short	0x0002
        /*0022*/ 	.short	0x0010
        /*0024*/ 	.byte	0x00, 0xf0, 0x11, 0x00


	//----- nvinfo : EIATTR_KPARAM_INFO
	.align		4
.L_106:
        /*0028*/ 	.byte	0x04, 0x17
        /*002a*/ 	.short	(.L_108 - .L_107)
.L_107:
        /*002c*/ 	.word	0x00000000
        /*0030*/ 	.short	0x0001
        /*0032*/ 	.short	0x0008
        /*0034*/ 	.byte	0x00, 0xf5, 0x21, 0x00


	//----- nvinfo : EIATTR_KPARAM_INFO
	.align		4
.L_108:
        /*0038*/ 	.byte	0x04, 0x17
        /*003a*/ 	.short	(.L_110 - .L_109)
.L_109:
        /*003c*/ 	.word	0x00000000
        /*0040*/ 	.short	0x0000
        /*0042*/ 	.short	0x0000
        /*0044*/ 	.byte	0x00, 0xf5, 0x21, 0x00


	//----- nvinfo : EIATTR_SPARSE_MMA_MASK
	.align		4
.L_110:
        /*0048*/ 	.byte	0x03, 0x50
        /*004a*/ 	.short	0x0000


	//----- nvinfo : EIATTR_MAXREG_COUNT
	.align		4
        /*004c*/ 	.byte	0x03, 0x1b
        /*004e*/ 	.short	0x00ff


	//----- nvinfo : EIATTR_MERCURY_ISA_VERSION
	.align		4
        /*0050*/ 	.byte	0x03, 0x5f
        /*0052*/ 	.short	0x0101


	//----- nvinfo : EIATTR_VRC_CTA_INIT_COUNT
	.align		4
        /*0054*/ 	.byte	0x02, 0x4a
	.zero		1
	.zero		1


	//----- nvinfo : EIATTR_EXIT_INSTR_OFFSETS
	.align		4
        /*0058*/ 	.byte	0x04, 0x1c
        /*005a*/ 	.short	(.L_112 - .L_111)


	//   ....[0]....
.L_111:
        /*005c*/ 	.word	0x00000070


	//   ....[1]....
        /*0060*/ 	.word	0x000001f0


	//----- nvinfo : EIATTR_CRS_STACK_SIZE
	.align		4
.L_112:
        /*0064*/ 	.byte	0x04, 0x1e
        /*0066*/ 	.short	(.L_114 - .L_113)
.L_113:
        /*0068*/ 	.word	0x00000000


	//----- nvinfo : EIATTR_CBANK_PARAM_SIZE
	.align		4
.L_114:
        /*006c*/ 	.byte	0x03, 0x19
        /*006e*/ 	.short	0x0018


	//----- nvinfo : EIATTR_PARAM_CBANK
	.align		4
        /*0070*/ 	.byte	0x04, 0x0a
        /*0072*/ 	.short	(.L_116 - .L_115)
	.align		4
.L_115:
        /*0074*/ 	.word	index@(.nv.constant0._Z9eluKernelPfS_if)
        /*0078*/ 	.short	0x0380
        /*007a*/ 	.short	0x0018


	//----- nvinfo : EIATTR_SW_WAR
	.align		4
.L_116:
        /*007c*/ 	.byte	0x04, 0x36
        /*007e*/ 	.short	(.L_118 - .L_117)
.L_117:
        /*0080*/ 	.word	0x00000008
.L_118:


//--------------------- .nv.info._Z10tanhKernelPfS_i --------------------------
	.section	.nv.info._Z10tanhKernelPfS_i,"",@"SHT_CUDA_INFO"
	.sectionflags	@""
	.align	4


	//----- nvinfo : EIATTR_CUDA_API_VERSION
	.align		4
        /*0000*/ 	.byte	0x04, 0x37
        /*0002*/ 	.short	(.L_120 - .L_119)
.L_119:
        /*0004*/ 	.word	0x00000082


	//----- nvinfo : EIATTR_KPARAM_INFO
	.align		4
.L_120:
        /*0008*/ 	.byte	0x04, 0x17
        /*000a*/ 	.short	(.L_122 - .L_121)
.L_121:
        /*000c*/ 	.word	0x00000000
        /*0010*/ 	.short	0x0002
        /*0012*/ 	.short	0x0010
        /*0014*/ 	.byte	0x00, 0xf0, 0x11, 0x00


	//----- nvinfo : EIATTR_KPARAM_INFO
	.align		4
.L_122:
        /*0018*/ 	.byte	0x04, 0x17
        /*001a*/ 	.short	(.L_124 - .L_123)
.L_123:
        /*001c*/ 	.word	0x00000000
        /*0020*/ 	.short	0x0001
        /*0022*/ 	.short	0x0008
        /*0024*/ 	.byte	0x00, 0xf5, 0x21, 0x00


	//----- nvinfo : EIATTR_KPARAM_INFO
	.align		4
.L_124:
        /*0028*/ 	.byte	0x04, 0x17
        /*002a*/ 	.short	(.L_126 - .L_125)
.L_125:
        /*002c*/ 	.word	0x00000000
        /*0030*/ 	.short	0x0000
        /*0032*/ 	.short	0x0000
        /*0034*/ 	.byte	0x00, 0xf5, 0x21, 0x00


	//----- nvinfo : EIATTR_SPARSE_MMA_MASK
	.align		4
.L_126:
        /*0038*/ 	.byte	0x03, 0x50
        /*003a*/ 	.short	0x0000


	//----- nvinfo : EIATTR_MAXREG_COUNT
	.align		4
        /*003c*/ 	.byte	0x03, 0x1b
        /*003e*/ 	.short	0x00ff


	//----- nvinfo : EIATTR_MERCURY_ISA_VERSION
	.align		4
        /*0040*/ 	.byte	0x03, 0x5f
        /*0042*/ 	.short	0x0101


	//----- nvinfo : EIATTR_VRC_CTA_INIT_COUNT
	.align		4
        /*0044*/ 	.byte	0x02, 0x4a
	.zero		1
	.zero		1


	//----- nvinfo : EIATTR_EXIT_INSTR_OFFSETS
	.align		4
        /*0048*/ 	.byte	0x04, 0x1c
        /*004a*/ 	.short	(.L_128 - .L_127)


	//   ....[0]....
.L_127:
        /*004c*/ 	.word	0x00000070


	//   ....[1]....
        /*0050*/ 	.word	0x00000200


	//----- nvinfo : EIATTR_CBANK_PARAM_SIZE
	.align		4
.L_128:
        /*0054*/ 	.byte	0x03, 0x19
        /*0056*/ 	.short	0x0014


	//----- nvinfo : EIATTR_PARAM_CBANK
	.align		4
        /*0058*/ 	.byte	0x04, 0x0a
        /*005a*/ 	.short	(.L_130 - .L_129)
	.align		4
.L_129:
        /*005c*/ 	.word	index@(.nv.constant0._Z10tanhKernelPfS_i)
        /*0060*/ 	.short	0x0380
        /*0062*/ 	.short	0x0014


	//----- nvinfo : EIATTR_SW_WAR
	.align		4
.L_130:
        /*0064*/ 	.byte	0x04, 0x36
        /*0066*/ 	.short	(.L_132 - .L_131)
.L_131:
        /*0068*/ 	.word	0x00000008
.L_132:


//--------------------- .nv.info._Z13sigmoidKernelPfS_i --------------------------
	.section	.nv.info._Z13sigmoidKernelPfS_i,"",@"SHT_CUDA_INFO"
	.sectionflags	@""
	.align	4


	//----- nvinfo : EIATTR_CUDA_API_VERSION
	.align		4
        /*0000*/ 	.byte	0x04, 0x37
        /*0002*/ 	.short	(.L_134 - .L_133)
.L_133:
        /*0004*/ 	.word	0x00000082


	//----- nvinfo : EIATTR_KPARAM_INFO
	.align		4
.L_134:
        /*0008*/ 	.byte	0x04, 0x17
        /*000a*/ 	.short	(.L_136 - .L_135)
.L_135:
        /*000c*/ 	.word	0x00000000
        /*0010*/ 	.short	0x0002
        /*0012*/ 	.short	0x0010
        /*0014*/ 	.byte	0x00, 0xf0, 0x11, 0x00


	//----- nvinfo : EIATTR_KPARAM_INFO
	.align		4
.L_136:
        /*0018*/ 	.byte	0x04, 0x17
        /*001a*/ 	.short	(.L_138 - .L_137)
.L_137:
        /*001c*/ 	.word	0x00000000
        /*0020*/ 	.short	0x0001
        /*0022*/ 	.short	0x0008
        /*0024*/ 	.byte	0x00, 0xf5, 0x21, 0x00


	//----- nvinfo : EIATTR_KPARAM_INFO
	.align		4
.L_138:
        /*0028*/ 	.byte	0x04, 0x17
        /*002a*/ 	.short	(.L_140 - .L_139)
.L_139:
        /*002c*/ 	.word	0x00000000
        /*0030*/ 	.short	0x0000
        /*0032*/ 	.short	0x0000
        /*0034*/ 	.byte	0x00, 0xf5, 0x21, 0x00


	//----- nvinfo : EIATTR_SPARSE_MMA_MASK
	.align		4
.L_140:
        /*0038*/ 	.byte	0x03, 0x50
        /*003a*/ 	.short	0x0000


	//----- nvinfo : EIATTR_MAXREG_COUNT
	.align		4
        /*003c*/ 	.byte	0x03, 0x1b
        /*003e*/ 	.short	0x00ff


	//----- nvinfo : EIATTR_MERCURY_ISA_VERSION
	.align		4
        /*0040*/ 	.byte	0x03, 0x5f
        /*0042*/ 	.short	0x0101


	//----- nvinfo : EIATTR_VRC_CTA_INIT_COUNT
	.align		4
        /*0044*/ 	.byte	0x02, 0x4a
	.zero		1
	.zero		1


	//----- nvinfo : EIATTR_EXIT_INSTR_OFFSETS
	.align		4
        /*0048*/ 	.byte	0x04, 0x1c
        /*004a*/ 	.short	(.L_142 - .L_141)


	//   ....[0]....
.L_141:
        /*004c*/ 	.word	0x00000070


	//   ....[1]....
        /*0050*/ 	.word	0x00000260


	//----- nvinfo : EIATTR_CRS_STACK_SIZE
	.align		4
.L_142:
        /*0054*/ 	.byte	0x04, 0x1e
        /*0056*/ 	.short	(.L_144 - .L_143)
.L_143:
        /*0058*/ 	.word	0x00000000


	//----- nvinfo : EIATTR_CBANK_PARAM_SIZE
	.align		4
.L_144:
        /*005c*/ 	.byte	0x03, 0x19
        /*005e*/ 	.short	0x0014


	//----- nvinfo : EIATTR_PARAM_CBANK
	.align		4
        /*0060*/ 	.byte	0x04, 0x0a
        /*0062*/ 	.short	(.L_146 - .L_145)
	.align		4
.L_145:
        /*0064*/ 	.word	index@(.nv.constant0._Z13sigmoidKernelPfS_i)
        /*0068*/ 	.short	0x0380
        /*006a*/ 	.short	0x0014


	//----- nvinfo : EIATTR_SW_WAR
	.align		4
.L_146:
        /*006c*/ 	.byte	0x04, 0x36
        /*006e*/ 	.short	(.L_148 - .L_147)
.L_147:
        /*0070*/ 	.word	0x00000008
.L_148:


//--------------------- .nv.info._Z15leakyReluKernelPfS_if --------------------------
	.section	.nv.info._Z15leakyReluKernelPfS_if,"",@"SHT_CUDA_INFO"
	.sectionflags	@""
	.align	4


	//----- nvinfo : EIATTR_CUDA_API_VERSION
	.align		4
        /*0000*/ 	.byte	0x04, 0x37
        /*0002*/ 	.short	(.L_150 - .L_149)
.L_149:
        /*0004*/ 	.word	0x00000082


	//----- nvinfo : EIATTR_KPARAM_INFO
	.align		4
.L_150:
        /*0008*/ 	.byte	0x04, 0x17
        /*000a*/ 	.short	(.L_152 - .L_151)
.L_151:
        /*000c*/ 	.word	0x00000000
        /*0010*/ 	.short	0x0003
        /*0012*/ 	.short	0x0014
        /*0014*/ 	.byte	0x00, 0xf0, 0x11, 0x00


	//----- nvinfo : EIATTR_KPARAM_INFO
	.align		4
.L_152:
        /*0018*/ 	.byte	0x04, 0x17
        /*001a*/ 	.short	(.L_154 - .L_153)
.L_153:
        /*001c*/ 	.word	0x00000000
        /*0020*/ 	.short	0x0002
        /*0022*/ 	.short	0x0010
        /*0024*/ 	.byte	0x00, 0xf0, 0x11, 0x00


	//----- nvinfo : EIATTR_KPARAM_INFO
	.align		4
.L_154:
        /*0028*/ 	.byte	0x04, 0x17
        /*002a*/ 	.short	(.L_156 - .L_155)
.L_155:
        /*002c*/ 	.word	0x00000000
        /*0030*/ 	.short	0x0001
        /*0032*/ 	.short	0x0008
        /*0034*/ 	.byte	0x00, 0xf5, 0x21, 0x00


	//----- nvinfo : EIATTR_KPARAM_INFO
	.align		4
.L_156:
        /*0038*/ 	.byte	0x04, 0x17
        /*003a*/ 	.short	(.L_158 - .L_157)
.L_157:
        /*003c*/ 	.word	0x00000000
        /*0040*/ 	.short	0x0000
        /*0042*/ 	.short	0x0000
        /*0044*/ 	.byte	0x00, 0xf5, 0x21, 0x00


	//----- nvinfo : EIATTR_SPARSE_MMA_MASK
	.align		4
.L_158:
        /*0048*/ 	.byte	0x03, 0x50
        /*004a*/ 	.short	0x0000


	//----- nvinfo : EIATTR_MAXREG_COUNT
	.align		4
        /*004c*/ 	.byte	0x03, 0x1b
        /*004e*/ 	.short	0x00ff


	//----- nvinfo : EIATTR_MERCURY_ISA_VERSION
	.align		4
        /*0050*/ 	.byte	0x03, 0x5f
        /*0052*/ 	.short	0x0101


	//----- nvinfo : EIATTR_VRC_CTA_INIT_COUNT
	.align		4
        /*0054*/ 	.byte	0x02, 0x4a
	.zero		1
	.zero		1


	//----- nvinfo : EIATTR_EXIT_INSTR_OFFSETS
	.align		4
        /*0058*/ 	.byte	0x04, 0x1c
        /*005a*/ 	.short	(.L_160 - .L_159)


	//   ....[0]....
.L_159:
        /*005c*/ 	.word	0x00000070


	//   ....[1]....
        /*0060*/ 	.word	0x00000120


	//----- nvinfo : EIATTR_CBANK_PARAM_SIZE
	.align		4
.L_160:
        /*0064*/ 	.byte	0x03, 0x19
        /*0066*/ 	.short	0x0018


	//----- nvinfo : EIATTR_PARAM_CBANK
	.align		4
        /*0068*/ 	.byte	0x04, 0x0a
        /*006a*/ 	.short	(.L_162 - .L_161)
	.align		4
.L_161:
        /*006c*/ 	.word	index@(.nv.constant0._Z15leakyReluKernelPfS_if)
        /*0070*/ 	.short	0x0380
        /*0072*/ 	.short	0x0018


	//----- nvinfo : EIATTR_SW_WAR
	.align		4
.L_162:
        /*0074*/ 	.byte	0x04, 0x36
        /*0076*/ 	.short	(.L_164 - .L_163)
.L_163:
        /*0078*/ 	.word	0x00000008
.L_164:


//--------------------- .nv.callgraph             --------------------------
	.section	.nv.callgraph,"",@"SHT_CUDA_CALLGRAPH"
	.align	4
	.sectionentsize	8
	.align		4
        /*0000*/ 	.word	0x00000000
	.align		4
        /*0004*/ 	.word	0xffffffff
	.align		4
        /*0008*/ 	.word	index@(_Z10reluKernelPfS_i)
	.align		4
        /*000c*/ 	.word	index@(vprintf)
	.align		4
        /*0010*/ 	.word	0x00000000
	.align		4
        /*0014*/ 	.word	0xfffffffe
	.align		4
        /*0018*/ 	.word	0x00000000
	.align		4
        /*001c*/ 	.word	0xfffffffd
	.align		4
        /*0020*/ 	.word	0x00000000
	.align		4
        /*0024*/ 	.word	0xfffffffc


//--------------------- .nv.constant4             --------------------------
	.section	.nv.constant4,"a",@progbits
	.align	8
	.align		8
.nv.constant4:
        /*0000*/ 	.dword	$str
	.align		8
        /*0008*/ 	.dword	vprintf


//--------------------- .text._Z13softmaxKernelPfS_ii --------------------------
	.section	.text._Z13softmaxKernelPfS_ii,"ax",@progbits
	.align	128
        .global         _Z13softmaxKernelPfS_ii
        .type           _Z13softmaxKernelPfS_ii,@function
        .size           _Z13softmaxKernelPfS_ii,(.L_x_104 - _Z13softmaxKernelPfS_ii)
        .other          _Z13softmaxKernelPfS_ii,@"STO_CUDA_ENTRY STV_DEFAULT"
_Z13softmaxKernelPfS_ii:
.text._Z13softmaxKernelPfS_ii:
[----:B------:R-:W-:Y:S01]  /*0000*/  LDC R1, c[0x0][0x37c] ;  /* 0x0000df00ff017b82 */ /* 0x000fe20000000800 */
[----:B------:R-:W0:Y:S07]  /*0010*/  S2R R3, SR_TID.X ;  /* 0x0000000000037919 */ /* 0x000e2e0000002100 */
[----:B------:R-:W0:Y:S01]  /*0020*/  S2UR UR4, SR_CTAID.X ;  /* 0x00000000000479c3 */ /* 0x000e220000002500 */
[----:B------:R-:W1:Y:S07]  /*0030*/  LDCU UR5, c[0x0][0x390] ;  /* 0x00007200ff0577ac */ /* 0x000e6e0008000800 */
[----:B------:R-:W0:Y:S02]  /*0040*/  LDC R2, c[0x0][0x360] ;  /* 0x0000d800ff027b82 */ /* 0x000e240000000800 */
[----:B0-----:R-:W-:-:S05]  /*0050*/  IMAD R2, R2, UR4, R3 ;  /* 0x0000000402027c24 */ /* 0x001fca000f8e0203 */
[----:B-1----:R-:W-:-:S13]  /*0060*/  ISETP.GE.AND P0, PT, R2, UR5, PT ;  /* 0x0000000502007c0c */ /* 0x002fda000bf06270 */
[----:B------:R-:W-:Y:S05]  /*0070*/  @P0 EXIT ;  /* 0x000000000000094d */ /* 0x000fea0003800000 */
[----:B------:R-:W0:Y:S01]  /*0080*/  LDCU UR5, c[0x0][0x394] ;  /* 0x00007280ff0577ac */ /* 0x000e220008000800 */
[----:B------:R-:W-:Y:S01]  /*0090*/  MOV R0, 0xff800000 ;  /* 0xff80000000007802 */ /* 0x000fe20000000f00 */
[----:B------:R-:W1:Y:S01]  /*00a0*/  LDCU.64 UR12, c[0x0][0x358] ;  /* 0x00006b00ff0c77ac */ /* 0x000e620008000a00 */
[----:B0-----:R-:W-:-:S09]  /*00b0*/  UISETP.GE.AND UP0, UPT, UR5, 0x1, UPT ;  /* 0x000000010500788c */ /* 0x001fd2000bf06270 */
[----:B-1----:R-:W-:Y:S05]  /*00c0*/  BRA.U !UP0, `(.L_x_0) ;  /* 0x0000000508747547 */ /* 0x002fea000b800000 */
[----:B------:R-:W-:Y:S02]  /*00d0*/  UISETP.GE.U32.AND UP1, UPT, UR5, 0x10, UPT ;  /* 0x000000100500788c */ /* 0x000fe4000bf26070 */
[----:B------:R-:W-:Y:S01]  /*00e0*/  IMAD R3, R2, UR5, RZ ;  /* 0x0000000502037c24 */ /* 0x000fe2000f8e02ff */
[----:B------:R-:W-:Y:S01]  /*00f0*/  ULOP3.LUT UR8, UR5, 0xf, URZ, 0xc0, !UPT ;  /* 0x0000000f05087892 */ /* 0x000fe2000f8ec0ff */
[----:B------:R-:W-:Y:S01]  /*0100*/  MOV R0, 0xff800000 ;  /* 0xff80000000007802 */ /* 0x000fe20000000f00 */
[----:B------:R-:W-:Y:S02]  /*0110*/  UMOV UR4, URZ ;  /* 0x000000ff00047c82 */ /* 0x000fe40008000000 */
[----:B------:R-:W-:Y:S02]  /*0120*/  UISETP.NE.AND UP0, UPT, UR8, URZ, UPT ;  /* 0x000000ff0800728c */ /* 0x000fe4000bf05270 */
[----:B------:R-:W-:Y:S09]  /*0130*/  BRA.U !UP1, `(.L_x_1) ;  /* 0x0000000109987547 */ /* 0x000ff2000b800000 */
[----:B------:R-:W0:Y:S01]  /*0140*/  LDCU.64 UR6, c[0x0][0x380] ;  /* 0x00007000ff0677ac */ /* 0x000e220008000a00 */
[----:B------:R-:W-:Y:S02]  /*0150*/  MOV R0, 0xff800000 ;  /* 0xff80000000007802 */ /* 0x000fe40000000f00 */
[----:B------:R-:W-:Y:S01]  /*0160*/  MOV R6, R3 ;  /* 0x0000000300067202 */ /* 0x000fe20000000f00 */
[----:B------:R-:W-:-:S04]  /*0170*/  ULOP3.LUT UR4, UR5, 0x7ffffff0, URZ, 0xc0, !UPT ;  /* 0x7ffffff005047892 */ /* 0x000fc8000f8ec0ff */
[----:B------:R-:W-:Y:S02]  /*0180*/  UIADD3 UR9, UPT, UPT, -UR4, URZ, URZ ;  /* 0x000000ff04097290 */ /* 0x000fe4000fffe1ff */
[----:B0-----:R-:W-:-:S04]  /*0190*/  UIADD3 UR5, UP1, UPT, UR6, 0x20, URZ ;  /* 0x0000002006057890 */ /* 0x001fc8000ff3e0ff */
[----:B------:R-:W-:-:S12]  /*01a0*/  UIADD3.X UR6, UPT, UPT, URZ, UR7, URZ, UP1, !UPT ;  /* 0x00000007ff067290 */ /* 0x000fd80008ffe4ff */
.L_x_2:
[----:B------:R-:W-:Y:S02]  /*01b0*/  MOV R4, UR5 ;  /* 0x0000000500047c02 */ /* 0x000fe40008000f00 */
[----:B------:R-:W-:-:S03]  /*01c0*/  MOV R5, UR6 ;  /* 0x0000000600057c02 */ /* 0x000fc60008000f00 */
[----:B------:R-:W-:-:S05]  /*01d0*/  IMAD.WIDE R4, R6, 0x4, R4 ;  /* 0x0000000406047825 */ /* 0x000fca00078e0204 */
[----:B------:R-:W2:Y:S04]  /*01e0*/  LDG.E R7, desc[UR12][R4.64+-0x20] ;  /* 0xffffe00c04077981 */ /* 0x000ea8000c1e1900 */
[----:B------:R-:W2:Y:S04]  /*01f0*/  LDG.E R8, desc[UR12][R4.64+-0x1c] ;  /* 0xffffe40c04087981 */ /* 0x000ea8000c1e1900 */
[----:B------:R-:W3:Y:S04]  /*0200*/  LDG.E R10, desc[UR12][R4.64+-0x18] ;  /* 0xffffe80c040a7981 */ /* 0x000ee8000c1e1900 */
[----:B------:R-:W3:Y:S04]  /*0210*/  LDG.E R9, desc[UR12][R4.64+-0x14] ;  /* 0xffffec0c04097981 */ /* 0x000ee8000c1e1900 */
[----:B------:R-:W4:Y:S04]  /*0220*/  LDG.E R12, desc[UR12][R4.64+-0x10] ;  /* 0xfffff00c040c7981 */ /* 0x000f28000c1e1900 */
[----:B------:R-:W4:Y:S04]  /*0230*/  LDG.E R11, desc[UR12][R4.64+-0xc] ;  /* 0xfffff40c040b7981 */ /* 0x000f28000c1e1900 */
[----:B------:R-:W5:Y:S04]  /*0240*/  LDG.E R14, desc[UR12][R4.64+-0x8] ;  /* 0xfffff80c040e7981 */ /* 0x000f68000c1e1900 */
        /* <DEDUP_REMOVED lines=8> */
[----:B------:R-:W5:Y:S01]  /*02d0*/  LDG.E R21, desc[UR12][R4.64+0x1c] ;  /* 0x00001c0c04157981 */ /* 0x000f62000c1e1900 */
[----:B------:R-:W-:Y:S01]  /*02e0*/  UIADD3 UR9, UPT, UPT, UR9, 0x10, URZ ;  /* 0x0000001009097890 */ /* 0x000fe2000fffe0ff */
[----:B------:R-:W-:-:S03]  /*02f0*/  IADD3 R6, PT, PT, R6, 0x10, RZ ;  /* 0x0000001006067810 */ /* 0x000fc60007ffe0ff */
[----:B------:R-:W-:Y:S01]  /*0300*/  UISETP.NE.AND UP1, UPT, UR9, URZ, UPT ;  /* 0x000000ff0900728c */ /* 0x000fe2000bf25270 */
[----:B--2---:R-:W-:-:S04]  /*0310*/  FMNMX3 R7, R0, R7, R8, !PT ;  /* 0x0000000700077276 */ /* 0x004fc80007800008 */
[----:B---3--:R-:W-:-:S04]  /*0320*/  FMNMX3 R7, R7, R10, R9, !PT ;  /* 0x0000000a07077276 */ /* 0x008fc80007800009 */
[----:B----4-:R-:W-:-:S04]  /*0330*/  FMNMX3 R7, R7, R12, R11, !PT ;  /* 0x0000000c07077276 */ /* 0x010fc8000780000b */
[----:B-----5:R-:W-:-:S04]  /*0340*/  FMNMX3 R7, R7, R14, R13, !PT ;  /* 0x0000000e07077276 */ /* 0x020fc8000780000d */
[----:B------:R-:W-:-:S04]  /*0350*/  FMNMX3 R7, R7, R16, R15, !PT ;  /* 0x0000001007077276 */ /* 0x000fc8000780000f */
[----:B------:R-:W-:-:S04]  /*0360*/  FMNMX3 R7, R7, R18, R17, !PT ;  /* 0x0000001207077276 */ /* 0x000fc80007800011 */
[----:B------:R-:W-:-:S04]  /*0370*/  FMNMX3 R7, R7, R20, R19, !PT ;  /* 0x0000001407077276 */ /* 0x000fc80007800013 */
[----:B------:R-:W-:Y:S01]  /*0380*/  FMNMX3 R0, R7, R22, R21, !PT ;  /* 0x0000001607007276 */ /* 0x000fe20007800015 */
[----:B------:R-:W-:Y:S06]  /*0390*/  BRA.U UP1, `(.L_x_2) ;  /* 0xfffffffd01847547 */ /* 0x000fec000b83ffff */
.L_x_1:
[----:B------:R-:W-:Y:S05]  /*03a0*/  BRA.U !UP0, `(.L_x_0) ;  /* 0x0000000108bc7547 */ /* 0x000fea000b800000 */
[----:B------:R-:W0:Y:S01]  /*03b0*/  LDCU UR5, c[0x0][0x394] ;  /* 0x00007280ff0577ac */ /* 0x000e220008000800 */
[----:B------:R-:W-:Y:S02]  /*03c0*/  UISETP.GE.U32.AND UP0, UPT, UR8, 0x8, UPT ;  /* 0x000000080800788c */ /* 0x000fe4000bf06070 */
[----:B0-----:R-:W-:-:S04]  /*03d0*/  ULOP3.LUT UR6, UR5, 0x7, URZ, 0xc0, !UPT ;  /* 0x0000000705067892 */ /* 0x001fc8000f8ec0ff */
[----:B------:R-:W-:-:S03]  /*03e0*/  UISETP.NE.AND UP1, UPT, UR6, URZ, UPT ;  /* 0x000000ff0600728c */ /* 0x000fc6000bf25270 */
[----:B------:R-:W-:Y:S08]  /*03f0*/  BRA.U !UP0, `(.L_x_3) ;  /* 0x0000000108407547 */ /* 0x000ff0000b800000 */
[----:B------:R-:W0:Y:S01]  /*0400*/  LDC.64 R4, c[0x0][0x380] ;  /* 0x0000e000ff047b82 */ /* 0x000e220000000a00 */
[----:B------:R-:W-:-:S05]  /*0410*/  IADD3 R7, PT, PT, R3, UR4, RZ ;  /* 0x0000000403077c10 */ /* 0x000fca000fffe0ff */
[----:B0-----:R-:W-:-:S05]  /*0420*/  IMAD.WIDE R4, R7, 0x4, R4 ;  /* 0x0000000407047825 */ /* 0x001fca00078e0204 */
[----:B------:R-:W2:Y:S04]  /*0430*/  LDG.E R7, desc[UR12][R4.64] ;  /* 0x0000000c04077981 */ /* 0x000ea8000c1e1900 */
[----:B------:R-:W2:Y:S04]  /*0440*/  LDG.E R6, desc[UR12][R4.64+0x4] ;  /* 0x0000040c04067981 */ /* 0x000ea8000c1e1900 */
[----:B------:R-:W3:Y:S04]  /*0450*/  LDG.E R9, desc[UR12][R4.64+0x8] ;  /* 0x0000080c04097981 */ /* 0x000ee8000c1e1900 */
[----:B------:R-:W3:Y:S04]  /*0460*/  LDG.E R8, desc[UR12][R4.64+0xc] ;  /* 0x00000c0c04087981 */ /* 0x000ee8000c1e1900 */
[----:B------:R-:W4:Y:S04]  /*0470*/  LDG.E R11, desc[UR12][R4.64+0x10] ;  /* 0x0000100c040b7981 */ /* 0x000f28000c1e1900 */
[----:B------:R-:W4:Y:S04]  /*0480*/  LDG.E R10, desc[UR12][R4.64+0x14] ;  /* 0x0000140c040a7981 */ /* 0x000f28000c1e1900 */
[----:B------:R-:W5:Y:S04]  /*0490*/  LDG.E R13, desc[UR12][R4.64+0x18] ;  /* 0x0000180c040d7981 */ /* 0x000f68000c1e1900 */
[----:B------:R-:W5:Y:S01]  /*04a0*/  LDG.E R12, desc[UR12][R4.64+0x1c] ;  /* 0x00001c0c040c7981 */ /* 0x000f62000c1e1900 */
[----:B------:R-:W-:Y:S01]  /*04b0*/  UIADD3 UR4, UPT, UPT, UR4, 0x8, URZ ;  /* 0x0000000804047890 */ /* 0x000fe2000fffe0ff */
[----:B--2---:R-:W-:-:S04]  /*04c0*/  FMNMX3 R6, R0, R7, R6, !PT ;  /* 0x0000000700067276 */ /* 0x004fc80007800006 */
[----:B---3--:R-:W-:-:S04]  /*04d0*/  FMNMX3 R6, R6, R9, R8, !PT ;  /* 0x0000000906067276 */ /* 0x008fc80007800008 */
[----:B----4-:R-:W-:-:S04]  /*04e0*/  FMNMX3 R6, R6, R11, R10, !PT ;  /* 0x0000000b06067276 */ /* 0x010fc8000780000a */
[----:B-----5:R-:W-:-:S07]  /*04f0*/  FMNMX3 R0, R6, R13, R12, !PT ;  /* 0x0000000d06007276 */ /* 0x020fce000780000c */
.L_x_3:
[----:B------:R-:W-:Y:S05]  /*0500*/  BRA.U !UP1, `(.L_x_0) ;  /* 0x0000000109647547 */ /* 0x000fea000b800000 */
[----:B------:R-:W-:Y:S02]  /*0510*/  UISETP.GE.U32.AND UP0, UPT, UR6, 0x4, UPT ;  /* 0x000000040600788c */ /* 0x000fe4000bf06070 */
[----:B------:R-:W-:-:S04]  /*0520*/  ULOP3.LUT UR5, UR5, 0x3, URZ, 0xc0, !UPT ;  /* 0x0000000305057892 */ /* 0x000fc8000f8ec0ff */
        /* <DEDUP_REMOVED lines=8> */
[----:B------:R-:W3:Y:S01]  /*05b0*/  LDG.E R8, desc[UR12][R4.64+0xc] ;  /* 0x00000c0c04087981 */ /* 0x000ee2000c1e1900 */
[----:B------:R-:W-:Y:S01]  /*05c0*/  UIADD3 UR4, UPT, UPT, UR4, 0x4, URZ ;  /* 0x0000000404047890 */ /* 0x000fe2000fffe0ff */
[----:B--2---:R-:W-:-:S04]  /*05d0*/  FMNMX3 R0, R0, R7, R6, !PT ;  /* 0x0000000700007276 */ /* 0x004fc80007800006 */
[----:B---3--:R-:W-:-:S07]  /*05e0*/  FMNMX3 R0, R0, R9, R8, !PT ;  /* 0x0000000900007276 */ /* 0x008fce0007800008 */
.L_x_4:
[----:B------:R-:W-:Y:S05]  /*05f0*/  BRA.U !UP1, `(.L_x_0) ;  /* 0x0000000109287547 */ /* 0x000fea000b800000 */
[----:B------:R-:W0:Y:S01]  /*0600*/  LDC.64 R6, c[0x0][0x380] ;  /* 0x0000e000ff067b82 */ /* 0x000e220000000a00 */
[----:B------:R-:W-:Y:S01]  /*0610*/  IADD3 R3, PT, PT, R3, UR4, RZ ;  /* 0x0000000403037c10 */ /* 0x000fe2000fffe0ff */
[----:B------:R-:W-:-:S12]  /*0620*/  UIADD3 UR5, UPT, UPT, -UR5, URZ, URZ ;  /* 0x000000ff05057290 */ /* 0x000fd8000fffe1ff */
.L_x_5:
[----:B0-----:R-:W-:-:S06]  /*0630*/  IMAD.WIDE R4, R3, 0x4, R6 ;  /* 0x0000000403047825 */ /* 0x001fcc00078e0206 */
[----:B------:R-:W2:Y:S01]  /*0640*/  LDG.E R5, desc[UR12][R4.64] ;  /* 0x0000000c04057981 */ /* 0x000ea2000c1e1900 */
[----:B------:R-:W-:Y:S01]  /*0650*/  UIADD3 UR5, UPT, UPT, UR5, 0x1, URZ ;  /* 0x0000000105057890 */ /* 0x000fe2000fffe0ff */
[----:B------:R-:W-:-:S03]  /*0660*/  IADD3 R3, PT, PT, R3, 0x1, RZ ;  /* 0x0000000103037810 */ /* 0x000fc60007ffe0ff */
[----:B------:R-:W-:Y:S01]  /*0670*/  UISETP.NE.AND UP0, UPT, UR5, URZ, UPT ;  /* 0x000000ff0500728c */ /* 0x000fe2000bf05270 */
[----:B--2---:R-:W-:-:S08]  /*0680*/  FMNMX R0, R5, R0, !PT ;  /* 0x0000000005007209 */ /* 0x004fd00007800000 */
[----:B------:R-:W-:Y:S05]  /*0690*/  BRA.U UP0, `(.L_x_5) ;  /* 0xfffffffd00e47547 */ /* 0x000fea000b83ffff */
.L_x_0:
[----:B------:R-:W0:Y:S01]  /*06a0*/  LDCU UR5, c[0x0][0x394] ;  /* 0x00007280ff0577ac */ /* 0x000e220008000800 */
[----:B------:R-:W-:Y:S01]  /*06b0*/  HFMA2 R3, -RZ, RZ, 0, 0 ;  /* 0x00000000ff037431 */ /* 0x000fe200000001ff */
[----:B0-----:R-:W-:-:S09]  /*06c0*/  UISETP.GE.AND UP0, UPT, UR5, 0x1, UPT ;  /* 0x000000010500788c */ /* 0x001fd2000bf06270 */
[----:B------:R-:W-:Y:S05]  /*06d0*/  BRA.U !UP0, `(.L_x_6) ;  /* 0x0000000d08cc7547 */ /* 0x000fea000b800000 */
[----:B------:R-:W-:Y:S02]  /*06e0*/  UISETP.GE.U32.AND UP1, UPT, UR5, 0x8, UPT ;  /* 0x000000080500788c */ /* 0x000fe4000bf26070 */
[----:B------:R-:W-:Y:S01]  /*06f0*/  IMAD R8, R2, UR5, RZ ;  /* 0x0000000502087c24 */ /* 0x000fe2000f8e02ff */
[----:B------:R-:W-:Y:S01]  /*0700*/  ULOP3.LUT UR14, UR5, 0x7, URZ, 0xc0, !UPT ;  /* 0x00000007050e7892 */ /* 0x000fe2000f8ec0ff */
[----:B------:R-:W-:Y:S01]  /*0710*/  MOV R3, RZ ;  /* 0x000000ff00037202 */ /* 0x000fe20000000f00 */
[----:B------:R-:W-:Y:S02]  /*0720*/  UMOV UR4, URZ ;  /* 0x000000ff00047c82 */ /* 0x000fe40008000000 */
[----:B------:R-:W-:Y:S02]  /*0730*/  UISETP.NE.AND UP0, UPT, UR14, URZ, UPT ;  /* 0x000000ff0e00728c */ /* 0x000fe4000bf05270 */
[----:B------:R-:W-:Y:S09]  /*0740*/  BRA.U !UP1, `(.L_x_7) ;  /* 0x0000000509d47547 */ /* 0x000ff2000b800000 */
[----:B------:R-:W0:Y:S01]  /*0750*/  LDCU.128 UR8, c[0x0][0x380] ;  /* 0x00007000ff0877ac */ /* 0x000e220008000c00 */
[----:B------:R-:W-:Y:S02]  /*0760*/  MOV R3, RZ ;  /* 0x000000ff00037202 */ /* 0x000fe40000000f00 */
[----:B------:R-:W-:Y:S01]  /*0770*/  MOV R9, R8 ;  /* 0x0000000800097202 */ /* 0x000fe20000000f00 */
[----:B------:R-:W-:Y:S02]  /*0780*/  ULOP3.LUT UR4, UR5, 0x7ffffff8, URZ, 0xc0, !UPT ;  /* 0x7ffffff805047892 */ /* 0x000fe4000f8ec0ff */
[----:B0-----:R-:W-:Y:S02]  /*0790*/  UIADD3 UR7, UP1, UPT, UR8, 0x10, URZ ;  /* 0x0000001008077890 */ /* 0x001fe4000ff3e0ff */
[----:B------:R-:W-:Y:S02]  /*07a0*/  UIADD3 UR5, UP2, UPT, UR10, 0x10, URZ ;  /* 0x000000100a057890 */ /* 0x000fe4000ff5e0ff */
[----:B------:R-:W-:-:S02]  /*07b0*/  UIADD3 UR10, UPT, UPT, -UR4, URZ, URZ ;  /* 0x000000ff040a7290 */ /* 0x000fc4000fffe1ff */
[----:B------:R-:W-:Y:S02]  /*07c0*/  UIADD3.X UR8, UPT, UPT, URZ, UR9, URZ, UP1, !UPT ;  /* 0x00000009ff087290 */ /* 0x000fe40008ffe4ff */
[----:B------:R-:W-:-:S12]  /*07d0*/  UIADD3.X UR6, UPT, UPT, URZ, UR11, URZ, UP2, !UPT ;  /* 0x0000000bff067290 */ /* 0x000fd800097fe4ff */
.L_x_8:
[----:B------:R-:W-:Y:S02]  /*07e0*/  MOV R4, UR7 ;  /* 0x0000000700047c02 */ /* 0x000fe40008000f00 */
[----:B------:R-:W-:-:S03]  /*07f0*/  MOV R5, UR8 ;  /* 0x0000000800057c02 */ /* 0x000fc60008000f00 */
[----:B------:R-:W-:-:S05]  /*0800*/  IMAD.WIDE R4, R9, 0x4, R4 ;  /* 0x0000000409047825 */ /* 0x000fca00078e0204 */
[----:B-1----:R-:W2:Y:S01]  /*0810*/  LDG.E R7, desc[UR12][R4.64+-0x10] ;  /* 0xfffff00c04077981 */ /* 0x002ea2000c1e1900 */
[----:B------:R-:W-:Y:S01]  /*0820*/  HFMA2 R10, -RZ, RZ, 0.96630859375, -0.0022525787353515625 ;  /* 0x3bbb989dff0a7431 */ /* 0x000fe200000001ff */
[----:B------:R-:W-:Y:S01]  /*0830*/  MOV R11, 0x437c0000 ;  /* 0x437c0000000b7802 */ /* 0x000fe20000000f00 */
[----:B--2---:R-:W-:-:S04]  /*0840*/  FADD R7, R7, -R0 ;  /* 0x8000000007077221 */ /* 0x004fc80000000000 */
[----:B------:R-:W-:-:S04]  /*0850*/  FFMA.SAT R6, R7, R10, 0.5 ;  /* 0x3f00000007067423 */ /* 0x000fc8000000200a */
[----:B------:R-:W-:-:S04]  /*0860*/  FFMA.RM R12, R6, R11, 12582913 ;  /* 0x4b400001060c7423 */ /* 0x000fc8000000400b */
[C---:B------:R-:W-:Y:S01]  /*0870*/  FADD R6, R12.reuse, -12583039 ;  /* 0xcb40007f0c067421 */ /* 0x040fe20000000000 */
[----:B------:R-:W-:-:S03]  /*0880*/  SHF.L.U32 R12, R12, 0x17, RZ ;  /* 0x000000170c0c7819 */ /* 0x000fc600000006ff */
[----:B------:R-:W-:-:S04]  /*0890*/  FFMA R6, R7, 1.4426950216293334961, -R6 ;  /* 0x3fb8aa3b07067823 */ /* 0x000fc80000000806 */
[----:B------:R-:W-:Y:S01]  /*08a0*/  FFMA R13, R7, 1.925963033500011079e-08, R6 ;  /* 0x32a57060070d7823 */ /* 0x000fe20000000006 */
[----:B------:R-:W-:Y:S02]  /*08b0*/  MOV R6, UR5 ;  /* 0x0000000500067c02 */ /* 0x000fe40008000f00 */
[----:B------:R-:W-:-:S03]  /*08c0*/  MOV R7, UR6 ;  /* 0x0000000600077c02 */ /* 0x000fc60008000f00 */
[----:B------:R-:W0:Y:S01]  /*08d0*/  MUFU.EX2 R13, R13 ;  /* 0x0000000d000d7308 */ /* 0x000e220000000800 */
[----:B------:R-:W-:-:S04]  /*08e0*/  IMAD.WIDE R6, R9, 0x4, R6 ;  /* 0x0000000409067825 */ /* 0x000fc800078e0206 */
[----:B0-----:R-:W-:-:S05]  /*08f0*/  FMUL R12, R12, R13 ;  /* 0x0000000d0c0c7220 */ /* 0x001fca0000400000 */
[----:B------:R0:W-:Y:S04]  /*0900*/  STG.E desc[UR12][R6.64+-0x10], R12 ;  /* 0xfffff00c06007986 */ /* 0x0001e8000c10190c */
[----:B------:R-:W2:Y:S02]  /*0910*/  LDG.E R15, desc[UR12][R4.64+-0xc] ;  /* 0xfffff40c040f7981 */ /* 0x000ea4000c1e1900 */
[----:B--2---:R-:W-:-:S04]  /*0920*/  FADD R15, R15, -R0 ;  /* 0x800000000f0f7221 */ /* 0x004fc80000000000 */
[----:B------:R-:W-:-:S04]  /*0930*/  FFMA.SAT R14, R15, R10, 0.5 ;  /* 0x3f0000000f0e7423 */ /* 0x000fc8000000200a */
[----:B------:R-:W-:-:S04]  /*0940*/  FFMA.RM R14, R14, R11, 12582913 ;  /* 0x4b4000010e0e7423 */ /* 0x000fc8000000400b */
[C---:B------:R-:W-:Y:S01]  /*0950*/  FADD R16, R14.reuse, -12583039 ;  /* 0xcb40007f0e107421 */ /* 0x040fe20000000000 */
[----:B------:R-:W-:-:S03]  /*0960*/  SHF.L.U32 R13, R14, 0x17, RZ ;  /* 0x000000170e0d7819 */ /* 0x000fc600000006ff */
[----:B------:R-:W-:-:S04]  /*0970*/  FFMA R16, R15, 1.4426950216293334961, -R16 ;  /* 0x3fb8aa3b0f107823 */ /* 0x000fc80000000810 */
[----:B------:R-:W-:-:S06]  /*0980*/  FFMA R16, R15, 1.925963033500011079e-08, R16 ;  /* 0x32a570600f107823 */ /* 0x000fcc0000000010 */
[----:B------:R-:W1:Y:S02]  /*0990*/  MUFU.EX2 R16, R16 ;  /* 0x0000001000107308 */ /* 0x000e640000000800 */
[----:B-1----:R-:W-:-:S05]  /*09a0*/  FMUL R13, R13, R16 ;  /* 0x000000100d0d7220 */ /* 0x002fca0000400000 */
[----:B------:R1:W-:Y:S04]  /*09b0*/  STG.E desc[UR12][R6.64+-0xc], R13 ;  /* 0xfffff40d06007986 */ /* 0x0003e8000c10190c */
[----:B------:R-:W2:Y:S02]  /*09c0*/  LDG.E R15, desc[UR12][R4.64+-0x8] ;  /* 0xfffff80c040f7981 */ /* 0x000ea4000c1e1900 */
[----:B--2---:R-:W-:-:S04]  /*09d0*/  FADD R15, R15, -R0 ;  /* 0x800000000f0f7221 */ /* 0x004fc80000000000 */
[----:B------:R-:W-:-:S04]  /*09e0*/  FFMA.SAT R14, R15, R10, 0.5 ;  /* 0x3f0000000f0e7423 */ /* 0x000fc8000000200a */
[----:B------:R-:W-:-:S04]  /*09f0*/  FFMA.RM R14, R14, R11, 12582913 ;  /* 0x4b4000010e0e7423 */ /* 0x000fc8000000400b */
[----:B------:R-:W-:-:S04]  /*0a00*/  FADD R18, R14, -12583039 ;  /* 0xcb40007f0e127421 */ /* 0x000fc80000000000 */
[----:B------:R-:W-:-:S04]  /*0a10*/  FFMA R18, R15, 1.4426950216293334961, -R18 ;  /* 0x3fb8aa3b0f127823 */ /* 0x000fc80000000812 */
[----:B------:R-:W-:Y:S01]  /*0a20*/  FFMA R18, R15, 1.925963033500011079e-08, R18 ;  /* 0x32a570600f127823 */ /* 0x000fe20000000012 */
[----:B------:R-:W-:-:S05]  /*0a30*/  SHF.L.U32 R15, R14, 0x17, RZ ;  /* 0x000000170e0f7819 */ /* 0x000fca00000006ff */
[----:B------:R-:W2:Y:S02]  /*0a40*/  MUFU.EX2 R18, R18 ;  /* 0x0000001200127308 */ /* 0x000ea40000000800 */
[----:B--2---:R-:W-:-:S05]  /*0a50*/  FMUL R15, R15, R18 ;  /* 0x000000120f0f7220 */ /* 0x004fca0000400000 */
        /* <DEDUP_REMOVED lines=45> */
[----:B------:R-:W2:Y:S01]  /*0d30*/  LDG.E R5, desc[UR12][R4.64+0xc] ;  /* 0x00000c0c04057981 */ /* 0x000ea2000c1e1900 */
[----:B0-----:R-:W-:Y:S01]  /*0d40*/  FADD R12, R12, R3 ;  /* 0x000000030c0c7221 */ /* 0x001fe20000000000 */
[----:B------:R-:W-:Y:S01]  /*0d50*/  UIADD3 UR10, UPT, UPT, UR10, 0x8, URZ ;  /* 0x000000080a0a7890 */ /* 0x000fe2000fffe0ff */
[----:B------:R-:W-:Y:S02]  /*0d60*/  IADD3 R9, PT, PT, R9, 0x8, RZ ;  /* 0x0000000809097810 */ /* 0x000fe40007ffe0ff */
[----:B------:R-:W-:Y:S01]  /*0d70*/  FADD R12, R12, R13 ;  /* 0x0000000d0c0c7221 */ /* 0x000fe20000000000 */
[----:B------:R-:W-:-:S03]  /*0d80*/  UISETP.NE.AND UP1, UPT, UR10, URZ, UPT ;  /* 0x000000ff0a00728c */ /* 0x000fc6000bf25270 */
[----:B------:R-:W-:-:S04]  /*0d90*/  FADD R12, R12, R15 ;  /* 0x0000000f0c0c7221 */ /* 0x000fc80000000000 */
[----:B------:R-:W-:-:S04]  /*0da0*/  FADD R12, R12, R17 ;  /* 0x000000110c0c7221 */ /* 0x000fc80000000000 */
[----:B------:R-:W-:-:S04]  /*0db0*/  FADD R12, R12, R19 ;  /* 0x000000130c0c7221 */ /* 0x000fc80000000000 */
[----:B------:R-:W-:-:S04]  /*0dc0*/  FADD R12, R12, R21 ;  /* 0x000000150c0c7221 */ /* 0x000fc80000000000 */
[----:B------:R-:W-:Y:S01]  /*0dd0*/  FADD R12, R12, R23 ;  /* 0x000000170c0c7221 */ /* 0x000fe20000000000 */
[----:B--2---:R-:W-:-:S04]  /*0de0*/  FADD R25, R5, -R0 ;  /* 0x8000000005197221 */ /* 0x004fc80000000000 */
[----:B------:R-:W-:-:S04]  /*0df0*/  FFMA.SAT R10, R25, R10, 0.5 ;  /* 0x3f000000190a7423 */ /* 0x000fc8000000200a */
[----:B------:R-:W-:-:S04]  /*0e00*/  FFMA.RM R10, R10, R11, 12582913 ;  /* 0x4b4000010a0a7423 */ /* 0x000fc8000000400b */
[C---:B------:R-:W-:Y:S01]  /*0e10*/  FADD R14, R10.reuse, -12583039 ;  /* 0xcb40007f0a0e7421 */ /* 0x040fe20000000000 */
[----:B------:R-:W-:-:S03]  /*0e20*/  SHF.L.U32 R10, R10, 0x17, RZ ;  /* 0x000000170a0a7819 */ /* 0x000fc600000006ff */
[----:B------:R-:W-:-:S04]  /*0e30*/  FFMA R14, R25, 1.4426950216293334961, -R14 ;  /* 0x3fb8aa3b190e7823 */ /* 0x000fc8000000080e */
[----:B------:R-:W-:-:S04]  /*0e40*/  FFMA R14, R25, 1.925963033500011079e-08, R14 ;  /* 0x32a57060190e7823 */ /* 0x000fc8000000000e */
[----:B------:R-:W0:Y:S02]  /*0e50*/  MUFU.EX2 R11, R14 ;  /* 0x0000000e000b7308 */ /* 0x000e240000000800 */
[----:B0-----:R-:W-:-:S04]  /*0e60*/  FMUL R11, R10, R11 ;  /* 0x0000000b0a0b7220 */ /* 0x001fc80000400000 */
[----:B------:R-:W-:Y:S01]  /*0e70*/  FADD R3, R12, R11 ;  /* 0x0000000b0c037221 */ /* 0x000fe20000000000 */
[----:B------:R1:W-:Y:S01]  /*0e80*/  STG.E desc[UR12][R6.64+0xc], R11 ;  /* 0x00000c0b06007986 */ /* 0x0003e2000c10190c */
[----:B------:R-:W-:Y:S05]  /*0e90*/  BRA.U UP1, `(.L_x_8) ;  /* 0xfffffff901507547 */ /* 0x000fea000b83ffff */
.L_x_7:
[----:B------:R-:W-:Y:S05]  /*0ea0*/  BRA.U !UP0, `(.L_x_6) ;  /* 0x0000000508d87547 */ /* 0x000fea000b800000 */
[----:B------:R-:W0:Y:S01]  /*0eb0*/  LDCU UR5, c[0x0][0x394] ;  /* 0x00007280ff0577ac */ /* 0x000e220008000800 */
[----:B------:R-:W-:Y:S02]  /*0ec0*/  UISETP.GE.U32.AND UP0, UPT, UR14, 0x4, UPT ;  /* 0x000000040e00788c */ /* 0x000fe4000bf06070 */
[----:B0-----:R-:W-:-:S04]  /*0ed0*/  ULOP3.LUT UR6, UR5, 0x3, URZ, 0xc0, !UPT ;  /* 0x0000000305067892 */ /* 0x001fc8000f8ec0ff */
[----:B------:R-:W-:-:S03]  /*0ee0*/  UISETP.NE.AND UP1, UPT, UR6, URZ, UPT ;  /* 0x000000ff0600728c */ /* 0x000fc6000bf25270 */
[----:B------:R-:W-:Y:S08]  /*0ef0*/  BRA.U !UP0, `(.L_x_9) ;  /* 0x0000000108e07547 */ /* 0x000ff0000b800000 */
[----:B------:R-:W0:Y:S01]  /*0f00*/  LDC.64 R4, c[0x0][0x380] ;  /* 0x0000e000ff047b82 */ /* 0x000e220000000a00 */
[----:B-1----:R-:W-:-:S05]  /*0f10*/  IADD3 R11, PT, PT, R8, UR4, RZ ;  /* 0x00000004080b7c10 */ /* 0x002fca000fffe0ff */
[----:B0-----:R-:W-:-:S05]  /*0f20*/  IMAD.WIDE R4, R11, 0x4, R4 ;  /* 0x000000040b047825 */ /* 0x001fca00078e0204 */
[----:B------:R-:W2:Y:S01]  /*0f30*/  LDG.E R7, desc[UR12][R4.64] ;  /* 0x0000000c04077981 */ /* 0x000ea2000c1e1900 */
[----:B------:R-:W-:Y:S01]  /*0f40*/  HFMA2 R9, -RZ, RZ, 0.96630859375, -0.0022525787353515625 ;  /* 0x3bbb989dff097431 */ /* 0x000fe200000001ff */
[----:B------:R-:W-:Y:S01]  /*0f50*/  MOV R10, 0x437c0000 ;  /* 0x437c0000000a7802 */ /* 0x000fe20000000f00 */
[----:B--2---:R-:W-:-:S04]  /*0f60*/  FADD R12, R7, -R0 ;  /* 0x80000000070c7221 */ /* 0x004fc80000000000 */
[----:B------:R-:W-:-:S04]  /*0f70*/  FFMA.SAT R7, R12, R9, 0.5 ;  /* 0x3f0000000c077423 */ /* 0x000fc80000002009 */
[----:B------:R-:W-:Y:S02]  /*0f80*/  FFMA.RM R13, R7, R10, 12582913 ;  /* 0x4b400001070d7423 */ /* 0x000fe4000000400a */
[----:B------:R-:W0:Y:S02]  /*0f90*/  LDC.64 R6, c[0x0][0x388] ;  /* 0x0000e200ff067b82 */ /* 0x000e240000000a00 */
[C---:B------:R-:W-:Y:S01]  /*0fa0*/  FADD R15, R13.reuse, -12583039 ;  /* 0xcb40007f0d0f7421 */ /* 0x040fe20000000000 */
[----:B------:R-:W-:-:S03]  /*0fb0*/  SHF.L.U32 R13, R13, 0x17, RZ ;  /* 0x000000170d0d7819 */ /* 0x000fc600000006ff */
[----:B------:R-:W-:-:S04]  /*0fc0*/  FFMA R15, R12, 1.4426950216293334961, -R15 ;  /* 0x3fb8aa3b0c0f7823 */ /* 0x000fc8000000080f */
[----:B------:R-:W-:-:S04]  /*0fd0*/  FFMA R15, R12, 1.925963033500011079e-08, R15 ;  /* 0x32a570600c0f7823 */ /* 0x000fc8000000000f */
[----:B------:R-:W1:Y:S01]  /*0fe0*/  MUFU.EX2 R12, R15 ;  /* 0x0000000f000c7308 */ /* 0x000e620000000800 */
[----:B0-----:R-:W-:-:S04]  /*0ff0*/  IMAD.WIDE R6, R11, 0x4, R6 ;  /* 0x000000040b067825 */ /* 0x001fc800078e0206 */
[----:B-1----:R-:W-:-:S05]  /*1000*/  FMUL R11, R13, R12 ;  /* 0x0000000c0d0b7220 */ /* 0x002fca0000400000 */
        /* <DEDUP_REMOVED lines=8> */
[----:B------:R-:W-:-:S04]  /*1090*/  FFMA R17, R12, 1.925963033500011079e-08, R17 ;  /* 0x32a570600c117823 */ /* 0x000fc80000000011 */
[----:B------:R-:W1:Y:S02]  /*10a0*/  MUFU.EX2 R12, R17 ;  /* 0x00000011000c7308 */ /* 0x000e640000000800 */
        /* <DEDUP_REMOVED lines=13> */
[----:B------:R1:W2:Y:S01]  /*1180*/  LDG.E R5, desc[UR12][R4.64+0xc] ;  /* 0x00000c0c04057981 */ /* 0x0002a2000c1e1900 */
[----:B------:R-:W-:Y:S01]  /*1190*/  UIADD3 UR4, UPT, UPT, UR4, 0x4, URZ ;  /* 0x0000000404047890 */ /* 0x000fe2000fffe0ff */
[----:B-1----:R-:W-:-:S04]  /*11a0*/  FADD R4, R3, R11 ;  /* 0x0000000b03047221 */ /* 0x002fc80000000000 */
        /* <DEDUP_REMOVED lines=10> */
[----:B-1----:R-:W-:-:S04]  /*1250*/  FMUL R9, R9, R10 ;  /* 0x0000000a09097220 */ /* 0x002fc80000400000 */
[----:B------:R-:W-:Y:S01]  /*1260*/  FADD R3, R4, R9 ;  /* 0x0000000904037221 */ /* 0x000fe20000000000 */
[----:B------:R0:W-:Y:S06]  /*1270*/  STG.E desc[UR12][R6.64+0xc], R9 ;  /* 0x00000c0906007986 */ /* 0x0001ec000c10190c */
.L_x_9:
[----:B------:R-:W-:Y:S05]  /*1280*/  BRA.U !UP1, `(.L_x_6) ;  /* 0x0000000109e07547 */ /* 0x000fea000b800000 */
[----:B------:R-:W-:Y:S02]  /*1290*/  UISETP.NE.AND UP0, UPT, UR6, 0x1, UPT ;  /* 0x000000010600788c */ /* 0x000fe4000bf05270 */
[----:B------:R-:W-:-:S04]  /*12a0*/  ULOP3.LUT UR5, UR5, 0x1, URZ, 0xc0, !UPT ;  /* 0x0000000105057892 */ /* 0x000fc8000f8ec0ff */
[----:B------:R-:W-:-:S03]  /*12b0*/  UISETP.NE.U32.AND UP1, UPT, UR5, 0x1, UPT ;  /* 0x000000010500788c */ /* 0x000fc6000bf25070 */
[----:B------:R-:W-:Y:S08]  /*12c0*/  BRA.U !UP0, `(.L_x_10) ;  /* 0x0000000108807547 */ /* 0x000ff0000b800000 */
[----:B------:R-:W2:Y:S01]  /*12d0*/  LDC.64 R4, c[0x0][0x380] ;  /* 0x0000e000ff047b82 */ /* 0x000ea20000000a00 */
[----:B01----:R-:W-:-:S05]  /*12e0*/  IADD3 R11, PT, PT, R8, UR4, RZ ;  /* 0x00000004080b7c10 */ /* 0x003fca000fffe0ff */
[----:B--2---:R-:W-:-:S05]  /*12f0*/  IMAD.WIDE R4, R11, 0x4, R4 ;  /* 0x000000040b047825 */ /* 0x004fca00078e0204 */
        /* <DEDUP_REMOVED lines=15> */
[----:B------:R-:W3:Y:S01]  /*13f0*/  LDG.E R5, desc[UR12][R4.64+0x4] ;  /* 0x0000040c04057981 */ /* 0x000ee2000c1e1900 */
[----:B------:R-:W-:Y:S01]  /*1400*/  FADD R3, R3, R9 ;  /* 0x0000000903037221 */ /* 0x000fe20000000000 */
[----:B------:R-:W-:Y:S01]  /*1410*/  UIADD3 UR4, UPT, UPT, UR4, 0x2, URZ ;  /* 0x0000000204047890 */ /* 0x000fe2000fffe0ff */
[----:B---3--:R-:W-:-:S04]  /*1420*/  FADD R10, R5, -R0 ;  /* 0x80000000050a7221 */ /* 0x008fc80000000000 */
        /* <DEDUP_REMOVED lines=9> */
[----:B------:R2:W-:Y:S06]  /*14c0*/  STG.E desc[UR12][R6.64+0x4], R10 ;  /* 0x0000040a06007986 */ /* 0x0005ec000c10190c */
.L_x_10:
[----:B------:R-:W-:Y:S05]  /*14d0*/  BRA.U UP1, `(.L_x_6) ;  /* 0x00000001014c7547 */ /* 0x000fea000b800000 */
[----:B------:R-:W3:Y:S01]  /*14e0*/  LDC.64 R4, c[0x0][0x380] ;  /* 0x0000e000ff047b82 */ /* 0x000ee20000000a00 */
[----:B0-2---:R-:W-:-:S05]  /*14f0*/  IADD3 R9, PT, PT, R8, UR4, RZ ;  /* 0x0000000408097c10 */ /* 0x005fca000fffe0ff */
[----:B---3--:R-:W-:-:S06]  /*1500*/  IMAD.WIDE R4, R9, 0x4, R4 ;  /* 0x0000000409047825 */ /* 0x008fcc00078e0204 */
[----:B------:R-:W2:Y:S01]  /*1510*/  LDG.E R5, desc[UR12][R4.64] ;  /* 0x0000000c04057981 */ /* 0x000ea2000c1e1900 */
[----:B-1----:R-:W-:Y:S01]  /*1520*/  HFMA2 R7, -RZ, RZ, 0.96630859375, -0.0022525787353515625 ;  /* 0x3bbb989dff077431 */ /* 0x002fe200000001ff */
        /* <DEDUP_REMOVED lines=8> */
[----:B------:R-:W-:-:S06]  /*15b0*/  FFMA R11, R0, 1.925963033500011079e-08, R11 ;  /* 0x32a57060000b7823 */ /* 0x000fcc000000000b */
[----:B------:R-:W1:Y:S01]  /*15c0*/  MUFU.EX2 R11, R11 ;  /* 0x0000000b000b7308 */ /* 0x000e620000000800 */
[----:B0-----:R-:W-:-:S04]  /*15d0*/  IMAD.WIDE R4, R9, 0x4, R6 ;  /* 0x0000000409047825 */ /* 0x001fc800078e0206 */
[----:B-1----:R-:W-:-:S04]  /*15e0*/  FMUL R8, R8, R11 ;  /* 0x0000000b08087220 */ /* 0x002fc80000400000 */
[----:B------:R-:W-:Y:S01]  /*15f0*/  FADD R3, R3, R8 ;  /* 0x0000000803037221 */ /* 0x000fe20000000000 */
[----:B------:R3:W-:Y:S06]  /*1600*/  STG.E desc[UR12][R4.64], R8 ;  /* 0x0000000804007986 */ /* 0x0007ec000c10190c */
.L_x_6:
[----:B---3--:R-:W3:Y:S02]  /*1610*/  LDC R5, c[0x0][0x394] ;  /* 0x0000e500ff057b82 */ /* 0x008ee40000000800 */
[----:B---3--:R-:W-:-:S13]  /*1620*/  ISETP.GE.AND P0, PT, R5, 0x1, PT ;  /* 0x000000010500780c */ /* 0x008fda0003f06270 */
[----:B------:R-:W-:Y:S05]  /*1630*/  @!P0 EXIT ;  /* 0x000000000000894d */ /* 0x000fea0003800000 */
[C---:B------:R-:W-:Y:S01]  /*1640*/  ISETP.GE.U32.AND P0, PT, R5.reuse, 0x10, PT ;  /* 0x000000100500780c */ /* 0x040fe20003f06070 */
[----:B012---:R-:W-:Y:S02]  /*1650*/  HFMA2 R7, -RZ, RZ, 0, 0 ;  /* 0x00000000ff077431 */ /* 0x007fe400000001ff */
[----:B------:R-:W-:Y:S01]  /*1660*/  IMAD R2, R2, R5, RZ ;  /* 0x0000000502027224 */ /* 0x000fe200078e02ff */
[----:B------:R-:W-:-:S09]  /*1670*/  LOP3.LUT R11, R5, 0xf, RZ, 0xc0, !PT ;  /* 0x0000000f050b7812 */ /* 0x000fd200078ec0ff */
[----:B------:R-:W-:Y:S05]  /*1680*/  @!P0 BRA `(.L_x_11) ;  /* 0x0000001000108947 */ /* 0x000fea0003800000 */
[----:B------:R-:W0:Y:S01]  /*1690*/  LDCU.64 UR4, c[0x0][0x388] ;  /* 0x00007100ff0477ac */ /* 0x000e220008000a00 */
[----:B------:R-:W-:Y:S02]  /*16a0*/  LOP3.LUT R7, R5, 0x7ffffff0, RZ, 0xc0, !PT ;  /* 0x7ffffff005077812 */ /* 0x000fe400078ec0ff */
[----:B------:R-:W-:Y:S02]  /*16b0*/  MOV R6, R2 ;  /* 0x0000000200067202 */ /* 0x000fe40000000f00 */
[----:B------:R-:W-:Y:S01]  /*16c0*/  IADD3 R8, PT, PT, -R7, RZ, RZ ;  /* 0x000000ff07087210 */ /* 0x000fe20007ffe1ff */
[----:B0-----:R-:W-:-:S04]  /*16d0*/  UIADD3 UR4, UP0, UPT, UR4, 0x20, URZ ;  /* 0x0000002004047890 */ /* 0x001fc8000ff1e0ff */
[----:B------:R-:W-:-:S12]  /*16e0*/  UIADD3.X UR5, UPT, UPT, URZ, UR5, URZ, UP0, !UPT ;  /* 0x00000005ff057290 */ /* 0x000fd800087fe4ff */
.L_x_44:
[----:B0-----:R-:W-:Y:S02]  /*16f0*/  MOV R4, UR4 ;  /* 0x0000000400047c02 */ /* 0x001fe40008000f00 */
[----:B------:R-:W-:-:S03]  /*1700*/  MOV R5, UR5 ;  /* 0x0000000500057c02 */ /* 0x000fc60008000f00 */
[----:B------:R-:W-:-:S05]  /*1710*/  IMAD.WIDE R4, R6, 0x4, R4 ;  /* 0x0000000406047825 */ /* 0x000fca00078e0204 */
[----:B------:R-:W2:Y:S01]  /*1720*/  LDG.E R0, desc[UR12][R4.64+-0x20] ;  /* 0xffffe00c04007981 */ /* 0x000ea2000c1e1900 */
[----:B------:R-:W0:Y:S01]  /*1730*/  MUFU.RCP R10, R3 ;  /* 0x00000003000a7308 */ /* 0x000e220000001000 */
[----:B------:R-:W-:Y:S01]  /*1740*/  IADD3 R8, PT, PT, R8, 0x10, RZ ;  /* 0x0000001008087810 */ /* 0x000fe20007ffe0ff */
[----:B------:R-:W-:Y:S03]  /*1750*/  BSSY.RECONVERGENT B2, `(.L_x_12) ;  /* 0x000000b000027945 */ /* 0x000fe60003800200 */
[----:B------:R-:W-:Y:S01]  /*1760*/  ISETP.NE.AND P2, PT, R8, RZ, PT ;  /* 0x000000ff0800720c */ /* 0x000fe20003f45270 */
[----:B0-----:R-:W-:-:S04]  /*1770*/  FFMA R9, R10, -R3, 1 ;  /* 0x3f8000000a097423 */ /* 0x001fc80000000803 */
[----:B------:R-:W-:Y:S01]  /*1780*/  FFMA R9, R10, R9, R10 ;  /* 0x000000090a097223 */ /* 0x000fe2000000000a */
[----:B--2---:R-:W0:Y:S03]  /*1790*/  FCHK P0, R0, R3 ;  /* 0x0000000300007302 */ /* 0x004e260000000000 */
[----:B------:R-:W-:-:S04]  /*17a0*/  FFMA R10, R0, R9, RZ ;  /* 0x00000009000a7223 */ /* 0x000fc800000000ff */
[----:B------:R-:W-:-:S04]  /*17b0*/  FFMA R12, R10, -R3, R0 ;  /* 0x800000030a0c7223 */ /* 0x000fc80000000000 */
[----:B------:R-:W-:Y:S01]  /*17c0*/  FFMA R9, R9, R12, R10 ;  /* 0x0000000c09097223 */ /* 0x000fe2000000000a */
[----:B0-----:R-:W-:Y:S06]  /*17d0*/  @!P0 BRA `(.L_x_13) ;  /* 0x0000000000088947 */ /* 0x001fec0003800000 */
[----:B------:R-:W-:-:S07]  /*17e0*/  MOV R12, 0x1800 ;  /* 0x00001800000c7802 */ /* 0x000fce0000000f00 */
[----:B------:R-:W-:Y:S05]  /*17f0*/  CALL.REL.NOINC `($__internal_0_$__cuda_sm3x_div_rn_noftz_f32_slowpath) ;  /* 0x0000001c00547944 */ /* 0x000fea0003c00000 */
.L_x_13:
[----:B------:R-:W-:Y:S05]  /*1800*/  BSYNC.RECONVERGENT B2 ;  /* 0x0000000000027941 */ /* 0x000fea0003800200 */
.L_x_12:
[----:B------:R-:W2:Y:S01]  /*1810*/  LDG.E R15, desc[UR12][R4.64+-0x1c] ;  /* 0xffffe40c040f7981 */ /* 0x000ea2000c1e1900 */
[----:B------:R-:W0:Y:S01]  /*1820*/  MUFU.RCP R0, R3 ;  /* 0x0000000300007308 */ /* 0x000e220000001000 */
[----:B------:R-:W-:Y:S02]  /*1830*/  BSSY.RECONVERGENT B2, `(.L_x_14) ;  /* 0x000000d000027945 */ /* 0x000fe40003800200 */
[----:B------:R1:W-:Y:S01]  /*1840*/  STG.E desc[UR12][R4.64+-0x20], R9 ;  /* 0xffffe00904007986 */ /* 0x0003e2000c10190c */
[----:B0-----:R-:W-:-:S04]  /*1850*/  FFMA R13, R0, -R3, 1 ;  /* 0x3f800000000d7423 */ /* 0x001fc80000000803 */
[----:B------:R-:W-:Y:S01]  /*1860*/  FFMA R0, R0, R13, R0 ;  /* 0x0000000d00007223 */ /* 0x000fe20000000000 */
[----:B--2---:R-:W0:Y:S03]  /*1870*/  FCHK P0, R15, R3 ;  /* 0x000000030f007302 */ /* 0x004e260000000000 */
[----:B------:R-:W-:-:S04]  /*1880*/  FFMA R10, R0, R15, RZ ;  /* 0x0000000f000a7223 */ /* 0x000fc800000000ff */
[----:B------:R-:W-:-:S04]  /*1890*/  FFMA R13, R10, -R3, R15 ;  /* 0x800000030a0d7223 */ /* 0x000fc8000000000f */
[----:B------:R-:W-:Y:S01]  /*18a0*/  FFMA R13, R0, R13, R10 ;  /* 0x0000000d000d7223 */ /* 0x000fe2000000000a */
[----:B01----:R-:W-:Y:S06]  /*18b0*/  @!P0 BRA `(.L_x_15) ;  /* 0x0000000000108947 */ /* 0x003fec0003800000 */
[----:B------:R-:W-:Y:S02]  /*18c0*/  MOV R0, R15 ;  /* 0x0000000f00007202 */ /* 0x000fe40000000f00 */
[----:B------:R-:W-:-:S07]  /*18d0*/  MOV R12, 0x18f0 ;  /* 0x000018f0000c7802 */ /* 0x000fce0000000f00 */
[----:B------:R-:W-:Y:S05]  /*18e0*/  CALL.REL.NOINC `($__internal_0_$__cuda_sm3x_div_rn_noftz_f32_slowpath) ;  /* 0x0000001c00187944 */ /* 0x000fea0003c00000 */
[----:B------:R-:W-:-:S07]  /*18f0*/  MOV R13, R9 ;  /* 0x00000009000d7202 */ /* 0x000fce0000000f00 */
.L_x_15:
[----:B------:R-:W-:Y:S05]  /*1900*/  BSYNC.RECONVERGENT B2 ;  /* 0x0000000000027941 */ /* 0x000fea0003800200 */
.L_x_14:
        /* <DEDUP_REMOVED lines=14> */
.L_x_17:
[----:B------:R-:W-:Y:S05]  /*19f0*/  BSYNC.RECONVERGENT B2 ;  /* 0x0000000000027941 */ /* 0x000fea0003800200 */
.L_x_16:
        /* <DEDUP_REMOVED lines=15> */
.L_x_19:
[----:B------:R-:W-:Y:S05]  /*1af0*/  BSYNC.RECONVERGENT B2 ;  /* 0x0000000000027941 */ /* 0x000fea0003800200 */
.L_x_18:
        /* <DEDUP_REMOVED lines=14> */
.L_x_21:
[----:B------:R-:W-:Y:S05]  /*1be0*/  BSYNC.RECONVERGENT B2 ;  /* 0x0000000000027941 */ /* 0x000fea0003800200 */
.L_x_20:
        /* <DEDUP_REMOVED lines=15> */
.L_x_23:
[----:B------:R-:W-:Y:S05]  /*1ce0*/  BSYNC.RECONVERGENT B2 ;  /* 0x0000000000027941 */ /* 0x000fea0003800200 */
.L_x_22:
        /* <DEDUP_REMOVED lines=14> */
.L_x_25:
[----:B------:R-:W-:Y:S05]  /*1dd0*/  BSYNC.RECONVERGENT B2 ;  /* 0x0000000000027941 */ /* 0x000fea0003800200 */
.L_x_24:
        /* <DEDUP_REMOVED lines=15> */
.L_x_27:
[----:B------:R-:W-:Y:S05]  /*1ed0*/  BSYNC.RECONVERGENT B2 ;  /* 0x0000000000027941 */ /* 0x000fea0003800200 */
.L_x_26:
        /* <DEDUP_REMOVED lines=14> */
.L_x_29:
[----:B------:R-:W-:Y:S05]  /*1fc0*/  BSYNC.RECONVERGENT B2 ;  /* 0x0000000000027941 */ /* 0x000fea0003800200 */
.L_x_28:
        /* <DEDUP_REMOVED lines=15> */
.L_x_31:
[----:B------:R-:W-:Y:S05]  /*20c0*/  BSYNC.RECONVERGENT B2 ;  /* 0x0000000000027941 */ /* 0x000fea0003800200 */
.L_x_30:
        /* <DEDUP_REMOVED lines=14> */
.L_x_33:
[----:B------:R-:W-:Y:S05]  /*21b0*/  BSYNC.RECONVERGENT B2 ;  /* 0x0000000000027941 */ /* 0x000fea0003800200 */
.L_x_32:
        /* <DEDUP_REMOVED lines=15> */
.L_x_35:
[----:B------:R-:W-:Y:S05]  /*22b0*/  BSYNC.RECONVERGENT B2 ;  /* 0x0000000000027941 */ /* 0x000fea0003800200 */
.L_x_34:
        /* <DEDUP_REMOVED lines=14> */
.L_x_37:
[----:B------:R-:W-:Y:S05]  /*23a0*/  BSYNC.RECONVERGENT B2 ;  /* 0x0000000000027941 */ /* 0x000fea0003800200 */
.L_x_36:
        /* <DEDUP_REMOVED lines=15> */
.L_x_39:
[----:B------:R-:W-:Y:S05]  /*24a0*/  BSYNC.RECONVERGENT B2 ;  /* 0x0000000000027941 */ /* 0x000fea0003800200 */
.L_x_38:
        /* <DEDUP_REMOVED lines=14> */
.L_x_41:
[----:B------:R-:W-:Y:S05]  /*2590*/  BSYNC.RECONVERGENT B2 ;  /* 0x0000000000027941 */ /* 0x000fea0003800200 */
.L_x_40:
        /* <DEDUP_REMOVED lines=15> */
.L_x_43:
[----:B------:R-:W-:Y:S05]  /*2690*/  BSYNC.RECONVERGENT B2 ;  /* 0x0000000000027941 */ /* 0x000fea0003800200 */
.L_x_42:
[----:B------:R0:W-:Y:S01]  /*26a0*/  STG.E desc[UR12][R4.64+0x1c], R13 ;  /* 0x00001c0d04007986 */ /* 0x0001e2000c10190c */
[----:B------:R-:W-:Y:S01]  /*26b0*/  IADD3 R6, PT, PT, R6, 0x10, RZ ;  /* 0x0000001006067810 */ /* 0x000fe20007ffe0ff */
[----:B------:R-:W-:Y:S06]  /*26c0*/  @P2 BRA `(.L_x_44) ;  /* 0xfffffff000082947 */ /* 0x000fec000383ffff */
.L_x_11:
[----:B------:R-:W-:-:S13]  /*26d0*/  ISETP.NE.AND P0, PT, R11, RZ, PT ;  /* 0x000000ff0b00720c */ /* 0x000fda0003f05270 */
[----:B------:R-:W-:Y:S05]  /*26e0*/  @!P0 EXIT ;  /* 0x000000000000894d */ /* 0x000fea0003800000 */
[----:B------:R-:W1:Y:S01]  /*26f0*/  LDCU UR4, c[0x0][0x394] ;  /* 0x00007280ff0477ac */ /* 0x000e620008000800 */
[----:B------:R-:W-:Y:S01]  /*2700*/  ISETP.GE.U32.AND P0, PT, R11, 0x8, PT ;  /* 0x000000080b00780c */ /* 0x000fe20003f06070 */
[----:B-1----:R-:W-:-:S12]  /*2710*/  ULOP3.LUT UR4, UR4, 0x7, URZ, 0xc0, !UPT ;  /* 0x0000000704047892 */ /* 0x002fd8000f8ec0ff */
[----:B------:R-:W-:Y:S05]  /*2720*/  @!P0 BRA `(.L_x_45) ;  /* 0x0000000800008947 */ /* 0x000fea0003800000 */
[----:B0-----:R-:W0:Y:S01]  /*2730*/  LDC.64 R4, c[0x0][0x388] ;  /* 0x0000e200ff047b82 */ /* 0x001e220000000a00 */
[----:B------:R-:W-:-:S05]  /*2740*/  IADD3 R9, PT, PT, R2, R7, RZ ;  /* 0x0000000702097210 */ /* 0x000fca0007ffe0ff */
[----:B0-----:R-:W-:-:S05]  /*2750*/  IMAD.WIDE R4, R9, 0x4, R4 ;  /* 0x0000000409047825 */ /* 0x001fca00078e0204 */
[----:B------:R-:W2:Y:S01]  /*2760*/  LDG.E R11, desc[UR12][R4.64] ;  /* 0x0000000c040b7981 */ /* 0x000ea2000c1e1900 */
[----:B------:R-:W0:Y:S01]  /*2770*/  MUFU.RCP R0, R3 ;  /* 0x0000000300007308 */ /* 0x000e220000001000 */
[----:B------:R-:W-:Y:S01]  /*2780*/  BSSY.RECONVERGENT B2, `(.L_x_46) ;  /* 0x000000b000027945 */ /* 0x000fe20003800200 */
[----:B0-----:R-:W-:-:S04]  /*2790*/  FFMA R9, R0, -R3, 1 ;  /* 0x3f80000000097423 */ /* 0x001fc80000000803 */
[----:B------:R-:W-:Y:S02]  /*27a0*/  FFMA R0, R0, R9, R0 ;  /* 0x0000000900007223 */ /* 0x000fe40000000000 */
[----:B--2---:R-:W0:Y:S02]  /*27b0*/  FCHK P0, R11, R3 ;  /* 0x000000030b007302 */ /* 0x004e240000000000 */
[----:B------:R-:W-:-:S04]  /*27c0*/  FFMA R6, R0, R11, RZ ;  /* 0x0000000b00067223 */ /* 0x000fc800000000ff */
[----:B------:R-:W-:-:S04]  /*27d0*/  FFMA R9, R6, -R3, R11 ;  /* 0x8000000306097223 */ /* 0x000fc8000000000b */
[----:B------:R-:W-:Y:S01]  /*27e0*/  FFMA R9, R0, R9, R6 ;  /* 0x0000000900097223 */ /* 0x000fe20000000006 */
[----:B0-----:R-:W-:Y:S06]  /*27f0*/  @!P0 BRA `(.L_x_47) ;  /* 0x00000000000c8947 */ /* 0x001fec0003800000 */
[----:B------:R-:W-:Y:S02]  /*2800*/  MOV R0, R11 ;  /* 0x0000000b00007202 */ /* 0x000fe40000000f00 */
[----:B------:R-:W-:-:S07]  /*2810*/  MOV R12, 0x2830 ;  /* 0x00002830000c7802 */ /* 0x000fce0000000f00 */
[----:B------:R-:W-:Y:S05]  /*2820*/  CALL.REL.NOINC `($__internal_0_$__cuda_sm3x_div_rn_noftz_f32_slowpath) ;  /* 0x0000000c00487944 */ /* 0x000fea0003c00000 */
.L_x_47:
[----:B------:R-:W-:Y:S05]  /*2830*/  BSYNC.RECONVERGENT B2 ;  /* 0x0000000000027941 */ /* 0x000fea0003800200 */
.L_x_46:
        /* <DEDUP_REMOVED lines=15> */
.L_x_49:
[----:B------:R-:W-:Y:S05]  /*2930*/  BSYNC.RECONVERGENT B2 ;  /* 0x0000000000027941 */ /* 0x000fea0003800200 */
.L_x_48:
        /* <DEDUP_REMOVED lines=14> */
.L_x_51:
[----:B------:R-:W-:Y:S05]  /*2a20*/  BSYNC.RECONVERGENT B2 ;  /* 0x0000000000027941 */ /* 0x000fea0003800200 */
.L_x_50:
        /* <DEDUP_REMOVED lines=15> */
.L_x_53:
[----:B------:R-:W-:Y:S05]  /*2b20*/  BSYNC.RECONVERGENT B2 ;  /* 0x0000000000027941 */ /* 0x000fea0003800200 */
.L_x_52:
        /* <DEDUP_REMOVED lines=14> */
.L_x_55:
[----:B------:R-:W-:Y:S05]  /*2c10*/  BSYNC.RECONVERGENT B2 ;  /* 0x0000000000027941 */ /* 0x000fea0003800200 */
.L_x_54:
        /* <DEDUP_REMOVED lines=15> */
.L_x_57:
[----:B------:R-:W-:Y:S05]  /*2d10*/  BSYNC.RECONVERGENT B2 ;  /* 0x0000000000027941 */ /* 0x000fea0003800200 */
.L_x_56:
        /* <DEDUP_REMOVED lines=14> */
.L_x_59:
[----:B------:R-:W-:Y:S05]  /*2e00*/  BSYNC.RECONVERGENT B2 ;  /* 0x0000000000027941 */ /* 0x000fea0003800200 */
.L_x_58:
        /* <DEDUP_REMOVED lines=15> */
.L_x_61:
[----:B------:R-:W-:Y:S05]  /*2f00*/  BSYNC.RECONVERGENT B2 ;  /* 0x0000000000027941 */ /* 0x000fea0003800200 */
.L_x_60:
[----:B------:R1:W-:Y:S01]  /*2f10*/  STG.E desc[UR12][R4.64+0x1c], R11 ;  /* 0x00001c0b04007986 */ /* 0x0003e2000c10190c */
[----:B------:R-:W-:-:S07]  /*2f20*/  IADD3 R7, PT, PT, R7, 0x8, RZ ;  /* 0x0000000807077810 */ /* 0x000fce0007ffe0ff */
.L_x_45:
[----:B------:R-:W-:-:S13]  /*2f30*/  ISETP.NE.AND P0, PT, RZ, UR4, PT ;  /* 0x00000004ff007c0c */ /* 0x000fda000bf05270 */
[----:B------:R-:W-:Y:S05]  /*2f40*/  @!P0 EXIT ;  /* 0x000000000000894d */ /* 0x000fea0003800000 */
[----:B------:R-:W2:Y:S01]  /*2f50*/  LDCU UR5, c[0x0][0x394] ;  /* 0x00007280ff0577ac */ /* 0x000ea20008000800 */
[----:B------:R-:W-:Y:S02]  /*2f60*/  UISETP.GE.U32.AND UP0, UPT, UR4, 0x4, UPT ;  /* 0x000000040400788c */ /* 0x000fe4000bf06070 */
[----:B--2---:R-:W-:-:S07]  /*2f70*/  ULOP3.LUT UR5, UR5, 0x3, URZ, 0xc0, !UPT ;  /* 0x0000000305057892 */ /* 0x004fce000f8ec0ff */
[----:B------:R-:W-:Y:S05]  /*2f80*/  BRA.U !UP0, `(.L_x_62) ;  /* 0x0000000508087547 */ /* 0x000fea000b800000 */
[----:B01----:R-:W0:Y:S01]  /*2f90*/  LDC.64 R4, c[0x0][0x388] ;  /* 0x0000e200ff047b82 */ /* 0x003e220000000a00 */
        /* <DEDUP_REMOVED lines=15> */
.L_x_64:
[----:B------:R-:W-:Y:S05]  /*3090*/  BSYNC.RECONVERGENT B2 ;  /* 0x0000000000027941 */ /* 0x000fea0003800200 */
.L_x_63:
        /* <DEDUP_REMOVED lines=15> */
.L_x_66:
[----:B------:R-:W-:Y:S05]  /*3190*/  BSYNC.RECONVERGENT B2 ;  /* 0x0000000000027941 */ /* 0x000fea0003800200 */
.L_x_65:
        /* <DEDUP_REMOVED lines=14> */
.L_x_68:
[----:B------:R-:W-:Y:S05]  /*3280*/  BSYNC.RECONVERGENT B2 ;  /* 0x0000000000027941 */ /* 0x000fea0003800200 */
.L_x_67:
        /* <DEDUP_REMOVED lines=15> */
.L_x_70:
[----:B------:R-:W-:Y:S05]  /*3380*/  BSYNC.RECONVERGENT B2 ;  /* 0x0000000000027941 */ /* 0x000fea0003800200 */
.L_x_69:
[----:B------:R2:W-:Y:S01]  /*3390*/  STG.E desc[UR12][R4.64+0xc], R11 ;  /* 0x00000c0b04007986 */ /* 0x0005e2000c10190c */
[----:B------:R-:W-:-:S07]  /*33a0*/  IADD3 R7, PT, PT, R7, 0x4, RZ ;  /* 0x0000000407077810 */ /* 0x000fce0007ffe0ff */
.L_x_62:
[----:B------:R-:W-:-:S13]  /*33b0*/  ISETP.NE.AND P0, PT, RZ, UR5, PT ;  /* 0x00000005ff007c0c */ /* 0x000fda000bf05270 */
[----:B------:R-:W-:Y:S05]  /*33c0*/  @!P0 EXIT ;  /* 0x000000000000894d */ /* 0x000fea0003800000 */
[----:B012---:R-:W0:Y:S01]  /*33d0*/  LDC.64 R4, c[0x0][0x388] ;  /* 0x0000e200ff047b82 */ /* 0x007e220000000a00 */
[----:B------:R-:W-:Y:S01]  /*33e0*/  IADD3 R11, PT, PT, R2, R7, RZ ;  /* 0x00000007020b7210 */ /* 0x000fe20007ffe0ff */
[----:B------:R-:W-:-:S12]  /*33f0*/  UIADD3 UR4, UPT, UPT, -UR5, URZ, URZ ;  /* 0x000000ff05047290 */ /* 0x000fd8000fffe1ff */
.L_x_73:
[----:B01----:R-:W-:-:S05]  /*3400*/  IMAD.WIDE R6, R11, 0x4, R4 ;  /* 0x000000040b067825 */ /* 0x003fca00078e0204 */
[----:B------:R-:W2:Y:S01]  /*3410*/  LDG.E R13, desc[UR12][R6.64] ;  /* 0x0000000c060d7981 */ /* 0x000ea2000c1e1900 */
[----:B------:R-:W0:Y:S01]  /*3420*/  MUFU.RCP R0, R3 ;  /* 0x0000000300007308 */ /* 0x000e220000001000 */
[----:B------:R-:W-:Y:S01]  /*3430*/  UIADD3 UR4, UPT, UPT, UR4, 0x1, URZ ;  /* 0x0000000104047890 */ /* 0x000fe2000fffe0ff */
[----:B------:R-:W-:Y:S03]  /*3440*/  BSSY.RECONVERGENT B2, `(.L_x_71) ;  /* 0x000000c000027945 */ /* 0x000fe60003800200 */
[----:B------:R-:W-:Y:S01]  /*3450*/  UISETP.NE.AND UP0, UPT, UR4, URZ, UPT ;  /* 0x000000ff0400728c */ /* 0x000fe2000bf05270 */
[----:B0-----:R-:W-:-:S04]  /*3460*/  FFMA R9, R0, -R3, 1 ;  /* 0x3f80000000097423 */ /* 0x001fc80000000803 */
[----:B------:R-:W-:Y:S01]  /*3470*/  FFMA R0, R0, R9, R0 ;  /* 0x0000000900007223 */ /* 0x000fe20000000000 */
[----:B--2---:R-:W0:Y:S03]  /*3480*/  FCHK P0, R13, R3 ;  /* 0x000000030d007302 */ /* 0x004e260000000000 */
[----:B------:R-:W-:-:S04]  /*3490*/  FFMA R2, R0, R13, RZ ;  /* 0x0000000d00027223 */ /* 0x000fc800000000ff */
[----:B------:R-:W-:-:S04]  /*34a0*/  FFMA R9, R2, -R3, R13 ;  /* 0x8000000302097223 */ /* 0x000fc8000000000d */
[----:B------:R-:W-:Y:S01]  /*34b0*/  FFMA R9, R0, R9, R2 ;  /* 0x0000000900097223 */ /* 0x000fe20000000002 */
[----:B0-----:R-:W-:Y:S06]  /*34c0*/  @!P0 BRA `(.L_x_72) ;  /* 0x00000000000c8947 */ /* 0x001fec0003800000 */
[----:B------:R-:W-:Y:S02]  /*34d0*/  MOV R0, R13 ;  /* 0x0000000d00007202 */ /* 0x000fe40000000f00 */
[----:B------:R-:W-:-:S07]  /*34e0*/  MOV R12, 0x3500 ;  /* 0x00003500000c7802 */ /* 0x000fce0000000f00 */
[----:B------:R-:W-:Y:S05]  /*34f0*/  CALL.REL.NOINC `($__internal_0_$__cuda_sm3x_div_rn_noftz_f32_slowpath) ;  /* 0x0000000000147944 */ /* 0x000fea0003c00000 */
.L_x_72:
[----:B------:R-:W-:Y:S05]  /*3500*/  BSYNC.RECONVERGENT B2 ;  /* 0x0000000000027941 */ /* 0x000fea0003800200 */
.L_x_71:
[----:B------:R1:W-:Y:S01]  /*3510*/  STG.E desc[UR12][R6.64], R9 ;  /* 0x0000000906007986 */ /* 0x0003e2000c10190c */
[----:B------:R-:W-:Y:S01]  /*3520*/  IADD3 R11, PT, PT, R11, 0x1, RZ ;  /* 0x000000010b0b7810 */ /* 0x000fe20007ffe0ff */
[----:B------:R-:W-:Y:S06]  /*3530*/  BRA.U UP0, `(.L_x_73) ;  /* 0xfffffffd00b07547 */ /* 0x000fec000b83ffff */
[----:B------:R-:W-:Y:S05]  /*3540*/  EXIT ;  /* 0x000000000000794d */ /* 0x000fea0003800000 */
        .weak           $__internal_0_$__cuda_sm3x_div_rn_noftz_f32_slowpath
        .type           $__internal_0_$__cuda_sm3x_div_rn_noftz_f32_slowpath,@function
        .size           $__internal_0_$__cuda_sm3x_div_rn_noftz_f32_slowpath,(.L_x_104 - $__internal_0_$__cuda_sm3x_div_rn_noftz_f32_slowpath)
$__internal_0_$__cuda_sm3x_div_rn_noftz_f32_slowpath:
[----:B------:R-:W-:Y:S01]  /*3550*/  SHF.R.U32.HI R10, RZ, 0x17, R3 ;  /* 0x00000017ff0a7819 */ /* 0x000fe20000011603 */
[----:B------:R-:W-:Y:S01]  /*3560*/  BSSY.RECONVERGENT B0, `(.L_x_74) ;  /* 0x0000063000007945 */ /* 0x000fe20003800200 */
[----:B------:R-:W-:Y:S02]  /*3570*/  SHF.R.U32.HI R13, RZ, 0x17, R0 ;  /* 0x00000017ff0d7819 */ /* 0x000fe40000011600 */
[----:B------:R-:W-:Y:S02]  /*3580*/  LOP3.LUT R10, R10, 0xff, RZ, 0xc0, !PT ;  /* 0x000000ff0a0a7812 */ /* 0x000fe400078ec0ff */
[----:B------:R-:W-:Y:S02]  /*3590*/  LOP3.LUT R13, R13, 0xff, RZ, 0xc0, !PT ;  /* 0x000000ff0d0d7812 */ /* 0x000fe400078ec0ff */
[----:B------:R-:W-:Y:S02]  /*35a0*/  IADD3 R16, PT, PT, R10, -0x1, RZ ;  /* 0xffffffff0a107810 */ /* 0x000fe40007ffe0ff */
[----:B------:R-:W-:-:S02]  /*35b0*/  IADD3 R14, PT, PT, R13, -0x1, RZ ;  /* 0xffffffff0d0e7810 */ /* 0x000fc40007ffe0ff */
[----:B------:R-:W-:Y:S02]  /*35c0*/  ISETP.GT.U32.AND P0, PT, R16, 0xfd, PT ;  /* 0x000000fd1000780c */ /* 0x000fe40003f04070 */
[----:B------:R-:W-:Y:S02]  /*35d0*/  MOV R15, R3 ;  /* 0x00000003000f7202 */ /* 0x000fe40000000f00 */
[----:B------:R-:W-:-:S13]  /*35e0*/  ISETP.GT.U32.OR P0, PT, R14, 0xfd, P0 ;  /* 0x000000fd0e00780c */ /* 0x000fda0000704470 */
[----:B------:R-:W-:Y:S01]  /*35f0*/  @!P0 MOV R9, RZ ;  /* 0x000000ff00098202 */ /* 0x000fe20000000f00 */
[----:B------:R-:W-:Y:S06]  /*3600*/  @!P0 BRA `(.L_x_75) ;  /* 0x00000000005c8947 */ /* 0x000fec0003800000 */
[----:B------:R-:W-:Y:S02]  /*3610*/  FSETP.GTU.FTZ.AND P0, PT, |R0|, +INF , PT ;  /* 0x7f8000000000780b */ /* 0x000fe40003f1c200 */
[----:B------:R-:W-:-:S04]  /*3620*/  FSETP.GTU.FTZ.AND P1, PT, |R3|, +INF , PT ;  /* 0x7f8000000300780b */ /* 0x000fc80003f3c200 */
[----:B------:R-:W-:-:S13]  /*3630*/  PLOP3.LUT P0, PT, P0, P1, PT, 0xf8, 0x8f ;  /* 0x00000000008f781c */ /* 0x000fda0000703f70 */
[----:B------:R-:W-:Y:S05]  /*3640*/  @P0 BRA `(.L_x_76) ;  /* 0x00000004004c0947 */ /* 0x000fea0003800000 */
[----:B------:R-:W-:-:S13]  /*3650*/  LOP3.LUT P0, RZ, R15, 0x7fffffff, R0, 0xc8, !PT ;  /* 0x7fffffff0fff7812 */ /* 0x000fda000780c800 */
[----:B------:R-:W-:Y:S05]  /*3660*/  @!P0 BRA `(.L_x_77) ;  /* 0x00000004003c8947 */ /* 0x000fea0003800000 */
[C---:B------:R-:W-:Y:S02]  /*3670*/  FSETP.NEU.FTZ.AND P3, PT, |R0|.reuse, +INF , PT ;  /* 0x7f8000000000780b */ /* 0x040fe40003f7d200 */
[----:B------:R-:W-:Y:S02]  /*3680*/  FSETP.NEU.FTZ.AND P1, PT, |R3|, +INF , PT ;  /* 0x7f8000000300780b */ /* 0x000fe40003f3d200 */
[----:B------:R-:W-:-:S11]  /*3690*/  FSETP.NEU.FTZ.AND P0, PT, |R0|, +INF , PT ;  /* 0x7f8000000000780b */ /* 0x000fd60003f1d200 */
[----:B------:R-:W-:Y:S05]  /*36a0*/  @!P1 BRA !P3, `(.L_x_77) ;  /* 0x00000004002c9947 */ /* 0x000fea0005800000 */
[----:B------:R-:W-:-:S04]  /*36b0*/  LOP3.LUT P3, RZ, R0, 0x7fffffff, RZ, 0xc0, !PT ;  /* 0x7fffffff00ff7812 */ /* 0x000fc8000786c0ff */
[----:B------:R-:W-:-:S13]  /*36c0*/  PLOP3.LUT P1, PT, P1, P3, PT, 0x2f, 0xf2 ;  /* 0x0000000000f2781c */ /* 0x000fda0000f26577 */
[----:B------:R-:W-:Y:S05]  /*36d0*/  @P1 BRA `(.L_x_78) ;  /* 0x0000000400181947 */ /* 0x000fea0003800000 */
[----:B------:R-:W-:-:S04]  /*36e0*/  LOP3.LUT P1, RZ, R15, 0x7fffffff, RZ, 0xc0, !PT ;  /* 0x7fffffff0fff7812 */ /* 0x000fc8000782c0ff */
[----:B------:R-:W-:-:S13]  /*36f0*/  PLOP3.LUT P0, PT, P0, P1, PT, 0x2f, 0xf2 ;  /* 0x0000000000f2781c */ /* 0x000fda0000702577 */
[----:B------:R-:W-:Y:S05]  /*3700*/  @P0 BRA `(.L_x_79) ;  /* 0x0000000400000947 */ /* 0x000fea0003800000 */
[----:B------:R-:W-:Y:S02]  /*3710*/  ISETP.GE.AND P0, PT, R14, RZ, PT ;  /* 0x000000ff0e00720c */ /* 0x000fe40003f06270 */
[----:B------:R-:W-:-:S11]  /*3720*/  ISETP.GE.AND P1, PT, R16, RZ, PT ;  /* 0x000000ff1000720c */ /* 0x000fd60003f26270 */
[----:B------:R-:W-:Y:S01]  /*3730*/  @P0 MOV R9, RZ ;  /* 0x000000ff00090202 */ /* 0x000fe20000000f00 */
[----:B------:R-:W-:Y:S01]  /*3740*/  @!P0 FFMA R0, R0, 1.84467440737095516160e+19, RZ ;  /* 0x5f80000000008823 */ /* 0x000fe200000000ff */
[----:B------:R-:W-:Y:S01]  /*3750*/  @!P0 MOV R9, 0xffffffc0 ;  /* 0xffffffc000098802 */ /* 0x000fe20000000f00 */
[----:B------:R-:W-:-:S03]  /*3760*/  @!P1 FFMA R15, R3, 1.84467440737095516160e+19, RZ ;  /* 0x5f800000030f9823 */ /* 0x000fc600000000ff */
[----:B------:R-:W-:-:S07]  /*3770*/  @!P1 IADD3 R9, PT, PT, R9, 0x40, RZ ;  /* 0x0000004009099810 */ /* 0x000fce0007ffe0ff */
.L_x_75:
[----:B------:R-:W-:Y:S01]  /*3780*/  LEA R14, R10, 0xc0800000, 0x17 ;  /* 0xc08000000a0e7811 */ /* 0x000fe200078eb8ff */
[----:B------:R-:W-:Y:S01]  /*3790*/  BSSY.RECONVERGENT B1, `(.L_x_80) ;  /* 0x0000036000017945 */ /* 0x000fe20003800200 */
[----:B------:R-:W-:Y:S02]  /*37a0*/  IADD3 R13, PT, PT, R13, -0x7f, RZ ;  /* 0xffffff810d0d7810 */ /* 0x000fe40007ffe0ff */
[----:B------:R-:W-:-:S03]  /*37b0*/  IADD3 R16, PT, PT, -R14, R15, RZ ;  /* 0x0000000f0e107210 */ /* 0x000fc60007ffe1ff */
[C---:B------:R-:W-:Y:S01]  /*37c0*/  IMAD R0, R13.reuse, -0x800000, R0 ;  /* 0xff8000000d007824 */ /* 0x040fe200078e0200 */
[----:B------:R0:W1:Y:S01]  /*37d0*/  MUFU.RCP R14, R16 ;  /* 0x00000010000e7308 */ /* 0x0000620000001000 */
[----:B------:R-:W-:Y:S01]  /*37e0*/  FADD.FTZ R17, -R16, -RZ ;  /* 0x800000ff10117221 */ /* 0x000fe20000010100 */
[----:B0-----:R-:W-:-:S04]  /*37f0*/  IADD3 R16, PT, PT, R13, 0x7f, -R10 ;  /* 0x0000007f0d107810 */ /* 0x001fc80007ffe80a */
[----:B------:R-:W-:Y:S01]  /*3800*/  IADD3 R9, PT, PT, R16, R9, RZ ;  /* 0x0000000910097210 */ /* 0x000fe20007ffe0ff */
[----:B-1----:R-:W-:-:S04]  /*3810*/  FFMA R15, R14, R17, 1 ;  /* 0x3f8000000e0f7423 */ /* 0x002fc80000000011 */
[----:B------:R-:W-:-:S04]  /*3820*/  FFMA R15, R14, R15, R14 ;  /* 0x0000000f0e0f7223 */ /* 0x000fc8000000000e */
[----:B------:R-:W-:-:S04]  /*3830*/  FFMA R14, R0, R15, RZ ;  /* 0x0000000f000e7223 */ /* 0x000fc800000000ff */
[----:B------:R-:W-:-:S04]  /*3840*/  FFMA R18, R17, R14, R0 ;  /* 0x0000000e11127223 */ /* 0x000fc80000000000 */
[----:B------:R-:W-:-:S04]  /*3850*/  FFMA R14, R15, R18, R14 ;  /* 0x000000120f0e7223 */ /* 0x000fc8000000000e */
[----:B------:R-:W-:-:S04]  /*3860*/  FFMA R17, R17, R14, R0 ;  /* 0x0000000e11117223 */ /* 0x000fc80000000000 */
[----:B------:R-:W-:-:S05]  /*3870*/  FFMA R0, R15, R17, R14 ;  /* 0x000000110f007223 */ /* 0x000fca000000000e */
[----:B------:R-:W-:-:S04]  /*3880*/  SHF.R.U32.HI R10, RZ, 0x17, R0 ;  /* 0x00000017ff0a7819 */ /* 0x000fc80000011600 */
[----:B------:R-:W-:-:S04]  /*3890*/  LOP3.LUT R10, R10, 0xff, RZ, 0xc0, !PT ;  /* 0x000000ff0a0a7812 */ /* 0x000fc800078ec0ff */
[----:B------:R-:W-:-:S04]  /*38a0*/  IADD3 R10, PT, PT, R10, R9, RZ ;  /* 0x000000090a0a7210 */ /* 0x000fc80007ffe0ff */
[----:B------:R-:W-:-:S04]  /*38b0*/  IADD3 R13, PT, PT, R10, -0x1, RZ ;  /* 0xffffffff0a0d7810 */ /* 0x000fc80007ffe0ff */
[----:B------:R-:W-:-:S13]  /*38c0*/  ISETP.GE.U32.AND P0, PT, R13, 0xfe, PT ;  /* 0x000000fe0d00780c */ /* 0x000fda0003f06070 */
[----:B------:R-:W-:Y:S05]  /*38d0*/  @!P0 BRA `(.L_x_81) ;  /* 0x0000000000808947 */ /* 0x000fea0003800000 */
[----:B------:R-:W-:-:S13]  /*38e0*/  ISETP.GT.AND P0, PT, R10, 0xfe, PT ;  /* 0x000000fe0a00780c */ /* 0x000fda0003f04270 */
[----:B------:R-:W-:Y:S05]  /*38f0*/  @P0 BRA `(.L_x_82) ;  /* 0x00000000006c0947 */ /* 0x000fea0003800000 */
[----:B------:R-:W-:-:S13]  /*3900*/  ISETP.GE.AND P0, PT, R10, 0x1, PT ;  /* 0x000000010a00780c */ /* 0x000fda0003f06270 */
[----:B------:R-:W-:Y:S05]  /*3910*/  @P0 BRA `(.L_x_83) ;  /* 0x0000000000740947 */ /* 0x000fea0003800000 */
[----:B------:R-:W-:Y:S02]  /*3920*/  ISETP.GE.AND P0, PT, R10, -0x18, PT ;  /* 0xffffffe80a00780c */ /* 0x000fe40003f06270 */
[----:B------:R-:W-:-:S11]  /*3930*/  LOP3.LUT R0, R0, 0x80000000, RZ, 0xc0, !PT ;  /* 0x8000000000007812 */ /* 0x000fd600078ec0ff */
[----:B------:R-:W-:Y:S05]  /*3940*/  @!P0 BRA `(.L_x_83) ;  /* 0x0000000000688947 */ /* 0x000fea0003800000 */
[-CC-:B------:R-:W-:Y:S01]  /*3950*/  FFMA.RZ R9, R15, R17.reuse, R14.reuse ;  /* 0x000000110f097223 */ /* 0x180fe2000000c00e */
[C---:B------:R-:W-:Y:S02]  /*3960*/  IADD3 R16, PT, PT, R10.reuse, 0x20, RZ ;  /* 0x000000200a107810 */ /* 0x040fe40007ffe0ff */
[C---:B------:R-:W-:Y:S02]  /*3970*/  ISETP.NE.AND P3, PT, R10.reuse, RZ, PT ;  /* 0x000000ff0a00720c */ /* 0x040fe40003f65270 */
[----:B------:R-:W-:Y:S01]  /*3980*/  LOP3.LUT R13, R9, 0x7fffff, RZ, 0xc0, !PT ;  /* 0x007fffff090d7812 */ /* 0x000fe200078ec0ff */
[CCC-:B------:R-:W-:Y:S01]  /*3990*/  FFMA.RP R9, R15.reuse, R17.reuse, R14.reuse ;  /* 0x000000110f097223 */ /* 0x1c0fe2000000800e */
[----:B------:R-:W-:Y:S01]  /*39a0*/  FFMA.RM R14, R15, R17, R14 ;  /* 0x000000110f0e7223 */ /* 0x000fe2000000400e */
[----:B------:R-:W-:Y:S02]  /*39b0*/  ISETP.NE.AND P1, PT, R10, RZ, PT ;  /* 0x000000ff0a00720c */ /* 0x000fe40003f25270 */
[----:B------:R-:W-:-:S02]  /*39c0*/  LOP3.LUT R13, R13, 0x800000, RZ, 0xfc, !PT ;  /* 0x008000000d0d7812 */ /* 0x000fc400078efcff */
[----:B------:R-:W-:Y:S02]  /*39d0*/  IADD3 R10, PT, PT, -R10, RZ, RZ ;  /* 0x000000ff0a0a7210 */ /* 0x000fe40007ffe1ff */
[----:B------:R-:W-:Y:S02]  /*39e0*/  SHF.L.U32 R16, R13, R16, RZ ;  /* 0x000000100d107219 */ /* 0x000fe400000006ff */
[----:B------:R-:W-:Y:S02]  /*39f0*/  FSETP.NEU.FTZ.AND P0, PT, R9, R14, PT ;  /* 0x0000000e0900720b */ /* 0x000fe40003f1d000 */
[----:B------:R-:W-:Y:S02]  /*3a00*/  SEL R10, R10, RZ, P3 ;  /* 0x000000ff0a0a7207 */ /* 0x000fe40001800000 */
[----:B------:R-:W-:Y:S02]  /*3a10*/  ISETP.NE.AND P1, PT, R16, RZ, P1 ;  /* 0x000000ff1000720c */ /* 0x000fe40000f25270 */
[----:B------:R-:W-:-:S02]  /*3a20*/  SHF.R.U32.HI R10, RZ, R10, R13 ;  /* 0x0000000aff0a7219 */ /* 0x000fc4000001160d */
[----:B------:R-:W-:Y:S02]  /*3a30*/  PLOP3.LUT P0, PT, P0, P1, PT, 0xf8, 0x8f ;  /* 0x00000000008f781c */ /* 0x000fe40000703f70 */
[----:B------:R-:W-:Y:S02]  /*3a40*/  SHF.R.U32.HI R14, RZ, 0x1, R10 ;  /* 0x00000001ff0e7819 */ /* 0x000fe4000001160a */
[----:B------:R-:W-:-:S04]  /*3a50*/  SEL R9, RZ, 0x1, !P0 ;  /* 0x00000001ff097807 */ /* 0x000fc80004000000 */
[----:B------:R-:W-:-:S04]  /*3a60*/  LOP3.LUT R9, R9, 0x1, R14, 0xf8, !PT ;  /* 0x0000000109097812 */ /* 0x000fc800078ef80e */
[----:B------:R-:W-:-:S04]  /*3a70*/  LOP3.LUT R9, R9, R10, RZ, 0xc0, !PT ;  /* 0x0000000a09097212 */ /* 0x000fc800078ec0ff */
[----:B------:R-:W-:-:S04]  /*3a80*/  IADD3 R9, PT, PT, R14, R9, RZ ;  /* 0x000000090e097210 */ /* 0x000fc80007ffe0ff */
[----:B------:R-:W-:Y:S01]  /*3a90*/  LOP3.LUT R0, R9, R0, RZ, 0xfc, !PT ;  /* 0x0000000009007212 */ /* 0x000fe200078efcff */
[----:B------:R-:W-:Y:S06]  /*3aa0*/  BRA `(.L_x_83) ;  /* 0x0000000000107947 */ /* 0x000fec0003800000 */
.L_x_82:
[----:B------:R-:W-:-:S04]  /*3ab0*/  LOP3.LUT R0, R0, 0x80000000, RZ, 0xc0, !PT ;  /* 0x8000000000007812 */ /* 0x000fc800078ec0ff */
[----:B------:R-:W-:Y:S01]  /*3ac0*/  LOP3.LUT R0, R0, 0x7f800000, RZ, 0xfc, !PT ;  /* 0x7f80000000007812 */ /* 0x000fe200078efcff */
[----:B------:R-:W-:Y:S06]  /*3ad0*/  BRA `(.L_x_83) ;  /* 0x0000000000047947 */ /* 0x000fec0003800000 */
.L_x_81:
[----:B------:R-:W-:-:S07]  /*3ae0*/  LEA R0, R9, R0, 0x17 ;  /* 0x0000000009007211 */ /* 0x000fce00078eb8ff */
.L_x_83:
[----:B------:R-:W-:Y:S05]  /*3af0*/  BSYNC.RECONVERGENT B1 ;  /* 0x0000000000017941 */ /* 0x000fea0003800200 */
.L_x_80:
[----:B------:R-:W-:Y:S05]  /*3b00*/  BRA `(.L_x_84) ;  /* 0x0000000000207947 */ /* 0x000fea0003800000 */
.L_x_79:
[----:B------:R-:W-:-:S04]  /*3b10*/  LOP3.LUT R0, R15, 0x80000000, R0, 0x48, !PT ;  /* 0x800000000f007812 */ /* 0x000fc800078e4800 */
[----:B------:R-:W-:Y:S01]  /*3b20*/  LOP3.LUT R0, R0, 0x7f800000, RZ, 0xfc, !PT ;  /* 0x7f80000000007812 */ /* 0x000fe200078efcff */
[----:B------:R-:W-:Y:S06]  /*3b30*/  BRA `(.L_x_84) ;  /* 0x0000000000147947 */ /* 0x000fec0003800000 */
.L_x_78:
[----:B------:R-:W-:Y:S01]  /*3b40*/  LOP3.LUT R0, R15, 0x80000000, R0, 0x48, !PT ;  /* 0x800000000f007812 */ /* 0x000fe200078e4800 */
[----:B------:R-:W-:Y:S06]  /*3b50*/  BRA `(.L_x_84) ;  /* 0x00000000000c7947 */ /* 0x000fec0003800000 */
.L_x_77:
[----:B------:R-:W0:Y:S01]  /*3b60*/  MUFU.RSQ R0, -QNAN ;  /* 0xffc0000000007908 */ /* 0x000e220000001400 */
[----:B------:R-:W-:Y:S05]  /*3b70*/  BRA `(.L_x_84) ;  /* 0x0000000000047947 */ /* 0x000fea0003800000 */
.L_x_76:
[----:B------:R-:W-:-:S07]  /*3b80*/  FADD.FTZ R0, R0, R3 ;  /* 0x0000000300007221 */ /* 0x000fce0000010000 */
.L_x_84:
[----:B------:R-:W-:Y:S05]  /*3b90*/  BSYNC.RECONVERGENT B0 ;  /* 0x0000000000007941 */ /* 0x000fea0003800200 */
.L_x_74:
[----:B------:R-:W-:Y:S01]  /*3ba0*/  HFMA2 R13, -RZ, RZ, 0, 0 ;  /* 0x00000000ff0d7431 */ /* 0x000fe200000001ff */
[----:B0-----:R-:W-:-:S03]  /*3bb0*/  MOV R9, R0 ;  /* 0x0000000000097202 */ /* 0x001fc60000000f00 */
[----:B------:R-:W-:Y:S05]  /*3bc0*/  RET.REL.NODEC R12 `(_Z13softmaxKernelPfS_ii) ;  /* 0xffffffc40c0c7950 */ /* 0x000fea0003c3ffff */
.L_x_85:
[----:B------:R-:W-:-:S00]  /*3bd0*/  BRA `(.L_x_85) ;  /* 0xfffffffc00fc7947 */ /* 0x000fc0000383ffff */
[----:B------:R-:W-:-:S00]  /*3be0*/  NOP ;  /* 0x0000000000007918 */ /* 0x000fc00000000000 */
        /* <DEDUP_REMOVED lines=9> */
.L_x_104:


//--------------------- .text._Z10reluKernelPfS_i --------------------------
	.section	.text._Z10reluKernelPfS_i,"ax",@progbits
	.align	128
        .global         _Z10reluKernelPfS_i
        .type           _Z10reluKernelPfS_i,@function
        .size           _Z10reluKernelPfS_i,(.L_x_107 - _Z10reluKernelPfS_i)
        .other          _Z10reluKernelPfS_i,@"STO_CUDA_ENTRY STV_DEFAULT"
_Z10reluKernelPfS_i:
.text._Z10reluKernelPfS_i:
[----:B------:R-:W0:Y:S01]  /*0000*/  LDC R1, c[0x0][0x37c] ;  /* 0x0000df00ff017b82 */ /* 0x000e220000000800 */
[----:B------:R-:W1:Y:S01]  /*0010*/  S2R R3, SR_TID.X ;  /* 0x0000000000037919 */ /* 0x000e620000002100 */
[----:B------:R-:W2:Y:S06]  /*0020*/  LDCU UR5, c[0x0][0x2fc] ;  /* 0x00005f80ff0577ac */ /* 0x000eac0008000800 */
[----:B------:R-:W1:Y:S01]  /*0030*/  S2UR UR6, SR_CTAID.X ;  /* 0x00000000000679c3 */ /* 0x000e620000002500 */
[----:B0-----:R-:W-:Y:S01]  /*0040*/  VIADD R1, R1, 0xffffffe0 ;  /* 0xffffffe001017836 */ /* 0x001fe20000000000 */
[----:B------:R-:W0:Y:S01]  /*0050*/  LDCU UR7, c[0x0][0x390] ;  /* 0x00007200ff0777ac */ /* 0x000e220008000800 */
[----:B------:R-:W3:Y:S05]  /*0060*/  LDCU UR4, c[0x0][0x2f8] ;  /* 0x00005f00ff0477ac */ /* 0x000eea0008000800 */
[----:B------:R-:W1:Y:S01]  /*0070*/  LDC R0, c[0x0][0x360] ;  /* 0x0000d800ff007b82 */ /* 0x000e620000000800 */
[----:B---3--:R-:W-:-:S05]  /*0080*/  IADD3 R6, P1, PT, R1, UR4, RZ ;  /* 0x0000000401067c10 */ /* 0x008fca000ff3e0ff */
[----:B--2---:R-:W-:Y:S02]  /*0090*/  IMAD.X R7, RZ, RZ, UR5, P1 ;  /* 0x00000005ff077e24 */ /* 0x004fe400088e06ff */
[----:B-1----:R-:W-:-:S05]  /*00a0*/  IMAD R0, R0, UR6, R3 ;  /* 0x0000000600007c24 */ /* 0x002fca000f8e0203 */
[----:B0-----:R-:W-:-:S13]  /*00b0*/  ISETP.GE.AND P0, PT, R0, UR7, PT ;  /* 0x0000000700007c0c */ /* 0x001fda000bf06270 */
[----:B------:R-:W-:Y:S05]  /*00c0*/  @P0 EXIT ;  /* 0x000000000000094d */ /* 0x000fea0003800000 */
[----:B------:R-:W0:Y:S01]  /*00d0*/  LDC.64 R2, c[0x0][0x380] ;  /* 0x0000e000ff027b82 */ /* 0x000e220000000a00 */
[----:B------:R-:W1:Y:S07]  /*00e0*/  LDCU.64 UR4, c[0x0][0x358] ;  /* 0x00006b00ff0477ac */ /* 0x000e6e0008000a00 */
[----:B------:R-:W2:Y:S01]  /*00f0*/  LDC.64 R4, c[0x0][0x388] ;  /* 0x0000e200ff047b82 */ /* 0x000ea20000000a00 */
[----:B0-----:R-:W-:-:S05]  /*0100*/  IMAD.WIDE R2, R0, 0x4, R2 ;  /* 0x0000000400027825 */ /* 0x001fca00078e0202 */
[----:B-1----:R-:W3:Y:S01]  /*0110*/  LDG.E R8, desc[UR4][R2.64] ;  /* 0x0000000402087981 */ /* 0x002ee2000c1e1900 */
[C---:B------:R-:W-:Y:S01]  /*0120*/  ISETP.GT.AND P0, PT, R0.reuse, 0x9, PT ;  /* 0x000000090000780c */ /* 0x040fe20003f04270 */
[----:B--2---:R-:W-:Y:S01]  /*0130*/  IMAD.WIDE R4, R0, 0x4, R4 ;  /* 0x0000000400047825 */ /* 0x004fe200078e0204 */
[----:B---3--:R-:W-:-:S05]  /*0140*/  FMNMX R8, RZ, R8, !PT ;  /* 0x00000008ff087209 */ /* 0x008fca0007800000 */
[----:B------:R0:W-:Y:S06]  /*0150*/  STG.E desc[UR4][R4.64], R8 ;  /* 0x0000000804007986 */ /* 0x0001ec000c101904 */
[----:B------:R-:W-:Y:S05]  /*0160*/  @P0 EXIT ;  /* 0x000000000000094d */ /* 0x000fea0003800000 */
[----:B------:R-:W2:Y:S01]  /*0170*/  LDG.E R2, desc[UR4][R2.64] ;  /* 0x0000000402027981 */ /* 0x000ea2000c1e1900 */
[----:B0-----:R-:W0:Y:S01]  /*0180*/  F2F.F64.F32 R8, R8 ;  /* 0x0000000800087310 */ /* 0x001e220000201800 */
[----:B------:R-:W-:Y:S01]  /*0190*/  MOV R12, 0x8 ;  /* 0x00000008000c7802 */ /* 0x000fe20000000f00 */
[----:B------:R-:W1:Y:S01]  /*01a0*/  LDCU.64 UR4, c[0x4][URZ] ;  /* 0x01000000ff0477ac */ /* 0x000e620008000a00 */
[----:B------:R3:W-:Y:S04]  /*01b0*/  STL [R1], R0 ;  /* 0x0000000001007387 */ /* 0x0007e80000100800 */
[----:B------:R3:W-:Y:S01]  /*01c0*/  STL [R1+0x10], R0 ;  /* 0x0000100001007387 */ /* 0x0007e20000100800 */
[----:B------:R-:W4:Y:S03]  /*01d0*/  LDC.64 R12, c[0x4][R12] ;  /* 0x010000000c0c7b82 */ /* 0x000f260000000a00 */
[----:B0-----:R3:W-:Y:S01]  /*01e0*/  STL.64 [R1+0x18], R8 ;  /* 0x0000180801007387 */ /* 0x0017e20000100a00 */
[----:B-1----:R-:W-:Y:S01]  /*01f0*/  MOV R4, UR4 ;  /* 0x0000000400047c02 */ /* 0x002fe20008000f00 */
[----:B------:R-:W-:Y:S01]  /*0200*/  IMAD.U32 R5, RZ, RZ, UR5 ;  /* 0x00000005ff057e24 */ /* 0x000fe2000f8e00ff */
[----:B--2---:R-:W0:Y:S02]  /*0210*/  F2F.F64.F32 R10, R2 ;  /* 0x00000002000a7310 */ /* 0x004e240000201800 */
[----:B0---4-:R3:W-:Y:S04]  /*0220*/  STL.64 [R1+0x8], R10 ;  /* 0x0000080a01007387 */ /* 0x0117e80000100a00 */
[----:B------:R-:W-:-:S07]  /*0230*/  LEPC R20, `(.L_x_86) ;  /* 0x000000001014794e */ /* 0x000fce0000000000 */
[----:B---3--:R-:W-:Y:S05]  /*0240*/  CALL.ABS.NOINC R12 ;  /* 0x000000000c007343 */ /* 0x008fea0003c00000 */
.L_x_86:
[----:B------:R-:W-:Y:S05]  /*0250*/  EXIT ;  /* 0x000000000000794d */ /* 0x000fea0003800000 */
.L_x_87:
        /* <DEDUP_REMOVED lines=10> */
.L_x_107:


//--------------------- .text._Z10seluKernelPfS_i --------------------------
	.section	.text._Z10seluKernelPfS_i,"ax",@progbits
	.align	128
        .global         _Z10seluKernelPfS_i
        .type           _Z10seluKernelPfS_i,@function
        .size           _Z10seluKernelPfS_i,(.L_x_108 - _Z10seluKernelPfS_i)
        .other          _Z10seluKernelPfS_i,@"STO_CUDA_ENTRY STV_DEFAULT"
_Z10seluKernelPfS_i:
.text._Z10seluKernelPfS_i:
        /* <DEDUP_REMOVED lines=8> */
[----:B------:R-:W0:Y:S01]  /*0080*/  LDC.64 R2, c[0x0][0x380] ;  /* 0x0000e000ff027b82 */ /* 0x000e220000000a00 */
[----:B------:R-:W1:Y:S07]  /*0090*/  LDCU.64 UR4, c[0x0][0x358] ;  /* 0x00006b00ff0477ac */ /* 0x000e6e0008000a00 */
[----:B------:R-:W2:Y:S01]  /*00a0*/  LDC.64 R4, c[0x0][0x388] ;  /* 0x0000e200ff047b82 */ /* 0x000ea20000000a00 */
[----:B0-----:R-:W-:-:S06]  /*00b0*/  IMAD.WIDE R2, R7, 0x4, R2 ;  /* 0x0000000407027825 */ /* 0x001fcc00078e0202 */
[----:B-1----:R-:W3:Y:S01]  /*00c0*/  LDG.E R2, desc[UR4][R2.64] ;  /* 0x0000000402027981 */ /* 0x002ee2000c1e1900 */
[----:B------:R-:W-:Y:S01]  /*00d0*/  BSSY.RECONVERGENT B0, `(.L_x_88) ;  /* 0x000000f000007945 */ /* 0x000fe20003800200 */
[----:B--2---:R-:W-:Y:S01]  /*00e0*/  IMAD.WIDE R4, R7, 0x4, R4 ;  /* 0x0000000407047825 */ /* 0x004fe200078e0204 */
[----:B---3--:R-:W-:-:S13]  /*00f0*/  FSETP.GE.AND P0, PT, R2, RZ, PT ;  /* 0x000000ff0200720b */ /* 0x008fda0003f06000 */
[----:B------:R-:W-:Y:S05]  /*0100*/  @P0 BRA `(.L_x_89) ;  /* 0x00000000002c0947 */ /* 0x000fea0003800000 */
[----:B------:R-:W-:Y:S01]  /*0110*/  HFMA2 R3, -RZ, RZ, 0.96630859375, -0.0022525787353515625 ;  /* 0x3bbb989dff037431 */ /* 0x000fe200000001ff */
[----:B------:R-:W-:-:S04]  /*0120*/  MOV R7, 0x437c0000 ;  /* 0x437c000000077802 */ /* 0x000fc80000000f00 */
[----:B------:R-:W-:-:S04]  /*0130*/  FFMA.SAT R0, R2, R3, 0.5 ;  /* 0x3f00000002007423 */ /* 0x000fc80000002003 */
[----:B------:R-:W-:-:S04]  /*0140*/  FFMA.RM R0, R0, R7, 12582913 ;  /* 0x4b40000100007423 */ /* 0x000fc80000004007 */
[C---:B------:R-:W-:Y:S01]  /*0150*/  FADD R3, R0.reuse, -12583039 ;  /* 0xcb40007f00037421 */ /* 0x040fe20000000000 */
[----:B------:R-:W-:-:S03]  /*0160*/  SHF.L.U32 R0, R0, 0x17, RZ ;  /* 0x0000001700007819 */ /* 0x000fc600000006ff */
[----:B------:R-:W-:-:S04]  /*0170*/  FFMA R3, R2, 1.4426950216293334961, -R3 ;  /* 0x3fb8aa3b02037823 */ /* 0x000fc80000000803 */
[----:B------:R-:W-:-:S06]  /*0180*/  FFMA R3, R2, 1.925963033500011079e-08, R3 ;  /* 0x32a5706002037823 */ /* 0x000fcc0000000003 */
[----:B------:R-:W0:Y:S02]  /*0190*/  MUFU.EX2 R3, R3 ;  /* 0x0000000300037308 */ /* 0x000e240000000800 */
[----:B0-----:R-:W-:-:S04]  /*01a0*/  FFMA R0, R0, R3, -1 ;  /* 0xbf80000000007423 */ /* 0x001fc80000000003 */
[----:B------:R-:W-:-:S07]  /*01b0*/  FMUL R2, R0, 1.6732631921768188477 ;  /* 0x3fd62d7d00027820 */ /* 0x000fce0000400000 */
.L_x_89:
[----:B------:R-:W-:Y:S05]  /*01c0*/  BSYNC.RECONVERGENT B0 ;  /* 0x0000000000007941 */ /* 0x000fea0003800200 */
.L_x_88:
[----:B------:R-:W-:-:S05]  /*01d0*/  FMUL R3, R2, 1.0507010221481323242 ;  /* 0x3f867d5f02037820 */ /* 0x000fca0000400000 */
[----:B------:R-:W-:Y:S01]  /*01e0*/  STG.E desc[UR4][R4.64], R3 ;  /* 0x0000000304007986 */ /* 0x000fe2000c101904 */
[----:B------:R-:W-:Y:S05]  /*01f0*/  EXIT ;  /* 0x000000000000794d */ /* 0x000fea0003800000 */
.L_x_90:
        /* <DEDUP_REMOVED lines=16> */
.L_x_108:


//--------------------- .text._Z9eluKernelPfS_if  --------------------------
	.section	.text._Z9eluKernelPfS_if,"ax",@progbits
	.align	128
        .global         _Z9eluKernelPfS_if
        .type           _Z9eluKernelPfS_if,@function
        .size           _Z9eluKernelPfS_if,(.L_x_109 - _Z9eluKernelPfS_if)
        .other          _Z9eluKernelPfS_if,@"STO_CUDA_ENTRY STV_DEFAULT"
_Z9eluKernelPfS_if:
.text._Z9eluKernelPfS_if:
        /* <DEDUP_REMOVED lines=18> */
[----:B------:R-:W-:Y:S01]  /*0120*/  MOV R7, 0x437c0000 ;  /* 0x437c000000077802 */ /* 0x000fe20000000f00 */
[----:B------:R-:W0:Y:S03]  /*0130*/  LDCU UR6, c[0x0][0x394] ;  /* 0x00007280ff0677ac */ /* 0x000e260008000800 */
[----:B------:R-:W-:-:S04]  /*0140*/  FFMA.SAT R0, R3, R0, 0.5 ;  /* 0x3f00000003007423 */ /* 0x000fc80000002000 */
[----:B------:R-:W-:-:S04]  /*0150*/  FFMA.RM R0, R0, R7, 12582913 ;  /* 0x4b40000100007423 */ /* 0x000fc80000004007 */
[C---:B------:R-:W-:Y:S01]  /*0160*/  FADD R2, R0.reuse, -12583039 ;  /* 0xcb40007f00027421 */ /* 0x040fe20000000000 */
[----:B------:R-:W-:-:S03]  /*0170*/  SHF.L.U32 R0, R0, 0x17, RZ ;  /* 0x0000001700007819 */ /* 0x000fc600000006ff */
[----:B------:R-:W-:-:S04]  /*0180*/  FFMA R2, R3, 1.4426950216293334961, -R2 ;  /* 0x3fb8aa3b03027823 */ /* 0x000fc80000000802 */
[----:B------:R-:W-:-:S04]  /*0190*/  FFMA R2, R3, 1.925963033500011079e-08, R2 ;  /* 0x32a5706003027823 */ /* 0x000fc80000000002 */
[----:B------:R-:W1:Y:S02]  /*01a0*/  MUFU.EX2 R3, R2 ;  /* 0x0000000200037308 */ /* 0x000e640000000800 */
[----:B-1----:R-:W-:-:S04]  /*01b0*/  FFMA R3, R0, R3, -1 ;  /* 0xbf80000000037423 */ /* 0x002fc80000000003 */
[----:B0-----:R-:W-:-:S07]  /*01c0*/  FMUL R3, R3, UR6 ;  /* 0x0000000603037c20 */ /* 0x001fce0008400000 */
.L_x_92:
[----:B------:R-:W-:Y:S05]  /*01d0*/  BSYNC.RECONVERGENT B0 ;  /* 0x0000000000007941 */ /* 0x000fea0003800200 */
.L_x_91:
[----:B------:R-:W-:Y:S01]  /*01e0*/  STG.E desc[UR4][R4.64], R3 ;  /* 0x0000000304007986 */ /* 0x000fe2000c101904 */
[----:B------:R-:W-:Y:S05]  /*01f0*/  EXIT ;  /* 0x000000000000794d */ /* 0x000fea0003800000 */
.L_x_93:
        /* <DEDUP_REMOVED lines=16> */
.L_x_109:


//--------------------- .text._Z10tanhKernelPfS_i --------------------------
	.section	.text._Z10tanhKernelPfS_i,"ax",@progbits
	.align	128
        .global         _Z10tanhKernelPfS_i
        .type           _Z10tanhKernelPfS_i,@function
        .size           _Z10tanhKernelPfS_i,(.L_x_110 - _Z10tanhKernelPfS_i)
        .other          _Z10tanhKernelPfS_i,@"STO_CUDA_ENTRY STV_DEFAULT"
_Z10tanhKernelPfS_i:
.text._Z10tanhKernelPfS_i:
        /* <DEDUP_REMOVED lines=11> */
[----:B0-----:R-:W-:-:S05]  /*00b0*/  IMAD.WIDE R2, R7, 0x4, R2 ;  /* 0x0000000407027825 */ /* 0x001fca00078e0202 */
[----:B-1----:R2:W3:Y:S01]  /*00c0*/  LDG.E R6, desc[UR4][R2.64] ;  /* 0x0000000402067981 */ /* 0x0024e2000c1e1900 */
[----:B------:R-:W-:Y:S01]  /*00d0*/  MOV R10, 0x3c80f082 ;  /* 0x3c80f082000a7802 */ /* 0x000fe20000000f00 */
[----:B------:R-:W-:Y:S02]  /*00e0*/  HFMA2 R9, -RZ, RZ, 1.875, 0 ;  /* 0x3f800000ff097431 */ /* 0x000fe400000001ff */
[----:B--2---:R-:W-:-:S04]  /*00f0*/  IMAD.WIDE R2, R7, 0x4, R4 ;  /* 0x0000000407027825 */ /* 0x004fc800078e0204 */
[C---:B---3--:R-:W-:Y:S01]  /*0100*/  FMUL R0, |R6|.reuse, 2.8853900432586669922 ;  /* 0x4038aa3b06007820 */ /* 0x048fe20000400200 */
[C---:B------:R-:W-:Y:S01]  /*0110*/  FMUL R11, R6.reuse, R6 ;  /* 0x00000006060b7220 */ /* 0x040fe20000400000 */
[C---:B------:R-:W-:Y:S02]  /*0120*/  FSETP.GE.AND P1, PT, |R6|.reuse, 0.60000002384185791016, PT ;  /* 0x3f19999a0600780b */ /* 0x040fe40003f26200 */
[----:B------:R-:W-:Y:S01]  /*0130*/  FSETP.GE.AND P0, PT, |R6|, 9.010913848876953125, PT ;  /* 0x41102cb40600780b */ /* 0x000fe20003f06200 */
[C---:B------:R-:W-:Y:S01]  /*0140*/  FFMA R10, R11.reuse, R10, -0.052303962409496307373 ;  /* 0xbd563cae0b0a7423 */ /* 0x040fe2000000000a */
[----:B------:R-:W0:Y:S02]  /*0150*/  MUFU.EX2 R0, R0 ;  /* 0x0000000000007308 */ /* 0x000e240000000800 */
[----:B0-----:R-:W-:Y:S01]  /*0160*/  FADD R8, R0, 1 ;  /* 0x3f80000000087421 */ /* 0x001fe20000000000 */
[----:B------:R-:W-:-:S04]  /*0170*/  FFMA R0, R11, R10, 0.1331529766321182251 ;  /* 0x3e0859410b007423 */ /* 0x000fc8000000000a */
[C---:B------:R-:W-:Y:S01]  /*0180*/  FFMA R0, R11.reuse, R0, -0.33332768082618713379 ;  /* 0xbeaaa9ed0b007423 */ /* 0x040fe20000000000 */
[----:B------:R-:W0:Y:S03]  /*0190*/  MUFU.RCP R8, R8 ;  /* 0x0000000800087308 */ /* 0x000e260000001000 */
[----:B------:R-:W-:Y:S01]  /*01a0*/  FFMA R11, R11, R0, RZ ;  /* 0x000000000b0b7223 */ /* 0x000fe200000000ff */
[----:B0-----:R-:W-:-:S05]  /*01b0*/  FFMA R9, R8, -2, R9 ;  /* 0xc000000008097823 */ /* 0x001fca0000000009 */
[----:B------:R-:W-:-:S04]  /*01c0*/  FSEL R9, R9, 1, !P0 ;  /* 0x3f80000009097808 */ /* 0x000fc80004000000 */
[--C-:B------:R-:W-:Y:S01]  /*01d0*/  LOP3.LUT R9, R9, 0x80000000, R6.reuse, 0xb8, !PT ;  /* 0x8000000009097812 */ /* 0x100fe200078eb806 */
[----:B------:R-:W-:-:S05]  /*01e0*/  @!P1 FFMA R9, R6, R11, R6 ;  /* 0x0000000b06099223 */ /* 0x000fca0000000006 */
[----:B------:R-:W-:Y:S01]  /*01f0*/  STG.E desc[UR4][R2.64], R9 ;  /* 0x0000000902007986 */ /* 0x000fe2000c101904 */
[----:B------:R-:W-:Y:S05]  /*0200*/  EXIT ;  /* 0x000000000000794d */ /* 0x000fea0003800000 */
.L_x_94:
        /* <DEDUP_REMOVED lines=15> */
.L_x_110:


//--------------------- .text._Z13sigmoidKernelPfS_i --------------------------
	.section	.text._Z13sigmoidKernelPfS_i,"ax",@progbits
	.align	128
        .global         _Z13sigmoidKernelPfS_i
        .type           _Z13sigmoidKernelPfS_i,@function
        .size           _Z13sigmoidKernelPfS_i,(.L_x_105 - _Z13sigmoidKernelPfS_i)
        .other          _Z13sigmoidKernelPfS_i,@"STO_CUDA_ENTRY STV_DEFAULT"
_Z13sigmoidKernelPfS_i:
.text._Z13sigmoidKernelPfS_i:
        /* <DEDUP_REMOVED lines=9> */
[----:B------:R-:W1:Y:S01]  /*0090*/  LDCU.64 UR4, c[0x0][0x358] ;  /* 0x00006b00ff0477ac */ /* 0x000e620008000a00 */
[----:B0-----:R-:W-:-:S06]  /*00a0*/  IMAD.WIDE R4, R3, 0x4, R4 ;  /* 0x0000000403047825 */ /* 0x001fcc00078e0204 */
[----:B-1----:R-:W2:Y:S01]  /*00b0*/  LDG.E R4, desc[UR4][R4.64] ;  /* 0x0000000404047981 */ /* 0x002ea2000c1e1900 */
[----:B------:R-:W-:Y:S01]  /*00c0*/  IMAD.MOV.U32 R7, RZ, RZ, 0x3bbb989d ;  /* 0x3bbb989dff077424 */ /* 0x000fe200078e00ff */
[----:B------:R-:W-:Y:S01]  /*00d0*/  BSSY.RECONVERGENT B0, `(.L_x_95) ;  /* 0x0000015000007945 */ /* 0x000fe20003800200 */
[----:B------:R-:W-:Y:S02]  /*00e0*/  IMAD.MOV.U32 R9, RZ, RZ, 0x437c0000 ;  /* 0x437c0000ff097424 */ /* 0x000fe400078e00ff */
[----:B--2---:R-:W-:-:S04]  /*00f0*/  FFMA.SAT R0, R4, -R7, 0.5 ;  /* 0x3f00000004007423 */ /* 0x004fc80000002807 */
[----:B------:R-:W-:-:S04]  /*0100*/  FFMA.RM R0, R0, R9, 12582913 ;  /* 0x4b40000100007423 */ /* 0x000fc80000004009 */
[C---:B------:R-:W-:Y:S01]  /*0110*/  FADD R7, R0.reuse, -12583039 ;  /* 0xcb40007f00077421 */ /* 0x040fe20000000000 */
[----:B------:R-:W-:-:S03]  /*0120*/  SHF.L.U32 R0, R0, 0x17, RZ ;  /* 0x0000001700007819 */ /* 0x000fc600000006ff */
[----:B------:R-:W-:-:S04]  /*0130*/  FFMA R7, R4, -1.4426950216293334961, -R7 ;  /* 0xbfb8aa3b04077823 */ /* 0x000fc80000000807 */
[----:B------:R-:W-:-:S06]  /*0140*/  FFMA R7, R4, -1.925963033500011079e-08, R7 ;  /* 0xb2a5706004077823 */ /* 0x000fcc0000000007 */
[----:B------:R-:W0:Y:S02]  /*0150*/  MUFU.EX2 R7, R7 ;  /* 0x0000000700077308 */ /* 0x000e240000000800 */
[----:B0-----:R-:W-:-:S04]  /*0160*/  FFMA R0, R0, R7, 1 ;  /* 0x3f80000000007423 */ /* 0x001fc80000000007 */
[----:B------:R-:W-:-:S05]  /*0170*/  VIADD R2, R0, 0x1800000 ;  /* 0x0180000000027836 */ /* 0x000fca0000000000 */
[----:B------:R-:W-:-:S04]  /*0180*/  LOP3.LUT R2, R2, 0x7f800000, RZ, 0xc0, !PT ;  /* 0x7f80000002027812 */ /* 0x000fc800078ec0ff */
[----:B------:R-:W-:-:S13]  /*0190*/  ISETP.GT.U32.AND P0, PT, R2, 0x1ffffff, PT ;  /* 0x01ffffff0200780c */ /* 0x000fda0003f04070 */
[----:B------:R-:W-:Y:S05]  /*01a0*/  @P0 BRA `(.L_x_96) ;  /* 0x00000000000c0947 */ /* 0x000fea0003800000 */
[----:B------:R-:W-:-:S07]  /*01b0*/  MOV R4, 0x1d0 ;  /* 0x000001d000047802 */ /* 0x000fce0000000f00 */
[----:B------:R-:W-:Y:S05]  /*01c0*/  CALL.REL.NOINC `($__internal_1_$__cuda_sm20_rcp_rn_f32_slowpath) ;  /* 0x0000000000287944 */ /* 0x000fea0003c00000 */
[----:B------:R-:W-:Y:S05]  /*01d0*/  BRA `(.L_x_97) ;  /* 0x0000000000107947 */ /* 0x000fea0003800000 */
.L_x_96:
[----:B------:R-:W0:Y:S02]  /*01e0*/  MUFU.RCP R7, R0 ;  /* 0x0000000000077308 */ /* 0x000e240000001000 */
[----:B0-----:R-:W-:-:S04]  /*01f0*/  FFMA R2, R0, R7, -1 ;  /* 0xbf80000000027423 */ /* 0x001fc80000000007 */
[----:B------:R-:W-:-:S04]  /*0200*/  FADD.FTZ R2, -R2, -RZ ;  /* 0x800000ff02027221 */ /* 0x000fc80000010100 */
[----:B------:R-:W-:-:S07]  /*0210*/  FFMA R7, R7, R2, R7 ;  /* 0x0000000207077223 */ /* 0x000fce0000000007 */
.L_x_97:
[----:B------:R-:W-:Y:S05]  /*0220*/  BSYNC.RECONVERGENT B0 ;  /* 0x0000000000007941 */ /* 0x000fea0003800200 */
.L_x_95:
[----:B------:R-:W0:Y:S02]  /*0230*/  LDC.64 R4, c[0x0][0x388] ;  /* 0x0000e200ff047b82 */ /* 0x000e240000000a00 */
[----:B0-----:R-:W-:-:S05]  /*0240*/  IMAD.WIDE R2, R3, 0x4, R4 ;  /* 0x0000000403027825 */ /* 0x001fca00078e0204 */
[----:B------:R-:W-:Y:S01]  /*0250*/  STG.E desc[UR4][R2.64], R7 ;  /* 0x0000000702007986 */ /* 0x000fe2000c101904 */
[----:B------:R-:W-:Y:S05]  /*0260*/  EXIT ;  /* 0x000000000000794d */ /* 0x000fea0003800000 */
        .weak           $__internal_1_$__cuda_sm20_rcp_rn_f32_slowpath
        .type           $__internal_1_$__cuda_sm20_rcp_rn_f32_slowpath,@function
        .size           $__internal_1_$__cuda_sm20_rcp_rn_f32_slowpath,(.L_x_105 - $__internal_1_$__cuda_sm20_rcp_rn_f32_slowpath)
$__internal_1_$__cuda_sm20_rcp_rn_f32_slowpath:
[----:B------:R-:W-:Y:S01]  /*0270*/  IMAD.SHL.U32 R2, R0, 0x2, RZ ;  /* 0x0000000200027824 */ /* 0x000fe200078e00ff */
[----:B------:R-:W-:Y:S04]  /*0280*/  BSSY.RECONVERGENT B1, `(.L_x_98) ;  /* 0x0000030000017945 */ /* 0x000fe80003800200 */
[----:B------:R-:W-:-:S04]  /*0290*/  SHF.R.U32.HI R2, RZ, 0x18, R2 ;  /* 0x00000018ff027819 */ /* 0x000fc80000011602 */
[----:B------:R-:W-:-:S13]  /*02a0*/  ISETP.NE.U32.AND P0, PT, R2, RZ, PT ;  /* 0x000000ff0200720c */ /* 0x000fda0003f05070 */
[----:B------:R-:W-:Y:S05]  /*02b0*/  @P0 BRA `(.L_x_99) ;  /* 0x0000000000280947 */ /* 0x000fea0003800000 */
[----:B------:R-:W-:-:S04]  /*02c0*/  SHF.L.U32 R2, R0, 0x1, RZ ;  /* 0x0000000100027819 */ /* 0x000fc800000006ff */
[----:B------:R-:W-:-:S13]  /*02d0*/  ISETP.NE.AND P0, PT, R2, RZ, PT ;  /* 0x000000ff0200720c */ /* 0x000fda0003f05270 */
[----:B------:R-:W-:Y:S01]  /*02e0*/  @P0 FFMA R6, R0, 1.84467440737095516160e+19, RZ ;  /* 0x5f80000000060823 */ /* 0x000fe200000000ff */
[----:B------:R-:W-:Y:S08]  /*02f0*/  @!P0 MUFU.RCP R5, R0 ;  /* 0x0000000000058308 */ /* 0x000ff00000001000 */
[----:B------:R-:W0:Y:S02]  /*0300*/  @P0 MUFU.RCP R7, R6 ;  /* 0x0000000600070308 */ /* 0x000e240000001000 */
[----:B0-----:R-:W-:-:S04]  /*0310*/  @P0 FFMA R2, R6, R7, -1 ;  /* 0xbf80000006020423 */ /* 0x001fc80000000007 */
[----:B------:R-:W-:-:S04]  /*0320*/  @P0 FADD.FTZ R2, -R2, -RZ ;  /* 0x800000ff02020221 */ /* 0x000fc80000010100 */
[----:B------:R-:W-:-:S04]  /*0330*/  @P0 FFMA R2, R7, R2, R7 ;  /* 0x0000000207020223 */ /* 0x000fc80000000007 */
[----:B------:R-:W-:Y:S01]  /*0340*/  @P0 FFMA R5, R2, 1.84467440737095516160e+19, RZ ;  /* 0x5f80000002050823 */ /* 0x000fe200000000ff */
[----:B------:R-:W-:Y:S06]  /*0350*/  BRA `(.L_x_100) ;  /* 0x0000000000887947 */ /* 0x000fec0003800000 */
.L_x_99:
[----:B------:R-:W-:-:S05]  /*0360*/  VIADD R5, R2, 0xffffff03 ;  /* 0xffffff0302057836 */ /* 0x000fca0000000000 */
[----:B------:R-:W-:-:S13]  /*0370*/  ISETP.GT.U32.AND P0, PT, R5, 0x1, PT ;  /* 0x000000010500780c */ /* 0x000fda0003f04070 */
[----:B------:R-:W-:Y:S05]  /*0380*/  @P0 BRA `(.L_x_101) ;  /* 0x0000000000780947 */ /* 0x000fea0003800000 */
[----:B------:R-:W-:Y:S01]  /*0390*/  LOP3.LUT R6, R0, 0x7fffff, RZ, 0xc0, !PT ;  /* 0x007fffff00067812 */ /* 0x000fe200078ec0ff */
[----:B------:R-:W-:-:S03]  /*03a0*/  IMAD.MOV.U32 R10, RZ, RZ, 0x3 ;  /* 0x00000003ff0a7424 */ /* 0x000fc600078e00ff */
[----:B------:R-:W-:Y:S02]  /*03b0*/  LOP3.LUT R6, R6, 0x3f800000, RZ, 0xfc, !PT ;  /* 0x3f80000006067812 */ /* 0x000fe400078efcff */
[----:B------:R-:W-:Y:S02]  /*03c0*/  SHF.L.U32 R11, R10, R5, RZ ;  /* 0x000000050a0b7219 */ /* 0x000fe400000006ff */
[----:B------:R-:W0:Y:S02]  /*03d0*/  MUFU.RCP R7, R6 ;  /* 0x0000000600077308 */ /* 0x000e240000001000 */
[----:B0-----:R-:W-:-:S04]  /*03e0*/  FFMA R8, R6, R7, -1 ;  /* 0xbf80000006087423 */ /* 0x001fc80000000007 */
[----:B------:R-:W-:-:S04]  /*03f0*/  FADD.FTZ R8, -R8, -RZ ;  /* 0x800000ff08087221 */ /* 0x000fc80000010100 */
[CCC-:B------:R-:W-:Y:S01]  /*0400*/  FFMA.RM R9, R7.reuse, R8.reuse, R7.reuse ;  /* 0x0000000807097223 */ /* 0x1c0fe20000004007 */
[----:B------:R-:W-:-:S04]  /*0410*/  FFMA.RP R8, R7, R8, R7 ;  /* 0x0000000807087223 */ /* 0x000fc80000008007 */
[C---:B------:R-:W-:Y:S02]  /*0420*/  LOP3.LUT R7, R9.reuse, 0x7fffff, RZ, 0xc0, !PT ;  /* 0x007fffff09077812 */ /* 0x040fe400078ec0ff */
[----:B------:R-:W-:Y:S02]  /*0430*/  FSETP.NEU.FTZ.AND P0, PT, R9, R8, PT ;  /* 0x000000080900720b */ /* 0x000fe40003f1d000 */
[----:B------:R-:W-:Y:S02]  /*0440*/  LOP3.LUT R8, R7, 0x800000, RZ, 0xfc, !PT ;  /* 0x0080000007087812 */ /* 0x000fe400078efcff */
[----:B------:R-:W-:Y:S02]  /*0450*/  SEL R7, RZ, 0xffffffff, !P0 ;  /* 0xffffffffff077807 */ /* 0x000fe40004000000 */
[----:B------:R-:W-:Y:S02]  /*0460*/  LOP3.LUT R6, R11, R8, RZ, 0xc0, !PT ;  /* 0x000000080b067212 */ /* 0x000fe400078ec0ff */
[----:B------:R-:W-:-:S02]  /*0470*/  IADD3 R7, PT, PT, -R7, RZ, RZ ;  /* 0x000000ff07077210 */ /* 0x000fc40007ffe1ff */
[-C--:B------:R-:W-:Y:S02]  /*0480*/  SHF.R.U32.HI R6, RZ, R5.reuse, R6 ;  /* 0x00000005ff067219 */ /* 0x080fe40000011606 */
[----:B------:R-:W-:Y:S02]  /*0490*/  LOP3.LUT P1, RZ, R7, R5, R8, 0xf8, !PT ;  /* 0x0000000507ff7212 */ /* 0x000fe4000782f808 */
[C---:B------:R-:W-:Y:S02]  /*04a0*/  LOP3.LUT P0, RZ, R6.reuse, 0x1, RZ, 0xc0, !PT ;  /* 0x0000000106ff7812 */ /* 0x040fe4000780c0ff */
[----:B------:R-:W-:-:S04]  /*04b0*/  LOP3.LUT P2, RZ, R6, 0x2, RZ, 0xc0, !PT ;  /* 0x0000000206ff7812 */ /* 0x000fc8000784c0ff */
[----:B------:R-:W-:Y:S02]  /*04c0*/  PLOP3.LUT P0, PT, P0, P1, P2, 0xe0, 0x0 ;  /* 0x000000000000781c */ /* 0x000fe40000703c20 */
[----:B------:R-:W-:Y:S02]  /*04d0*/  LOP3.LUT P1, RZ, R0, 0x7fffff, RZ, 0xc0, !PT ;  /* 0x007fffff00ff7812 */ /* 0x000fe4000782c0ff */
[----:B------:R-:W-:-:S05]  /*04e0*/  SEL R5, RZ, 0x1, !P0 ;  /* 0x00000001ff057807 */ /* 0x000fca0004000000 */
[----:B------:R-:W-:-:S05]  /*04f0*/  IMAD.MOV R5, RZ, RZ, -R5 ;  /* 0x000000ffff057224 */ /* 0x000fca00078e0a05 */
[----:B------:R-:W-:Y:S02]  /*0500*/  ISETP.GE.AND P0, PT, R5, RZ, PT ;  /* 0x000000ff0500720c */ /* 0x000fe40003f06270 */
[----:B------:R-:W-:-:S04]  /*0510*/  IADD3 R5, PT, PT, R2, -0xfc, RZ ;  /* 0xffffff0402057810 */ /* 0x000fc80007ffe0ff */
[----:B------:R-:W-:-:S07]  /*0520*/  SHF.R.U32.HI R5, RZ, R5, R8 ;  /* 0x00000005ff057219 */ /* 0x000fce0000011608 */
[----:B------:R-:W-:-:S05]  /*0530*/  @!P0 VIADD R5, R5, 0x1 ;  /* 0x0000000105058836 */ /* 0x000fca0000000000 */
[----:B------:R-:W-:-:S04]  /*0540*/  @!P1 SHF.L.U32 R5, R5, 0x1, RZ ;  /* 0x0000000105059819 */ /* 0x000fc800000006ff */
[----:B------:R-:W-:Y:S01]  /*0550*/  LOP3.LUT R5, R5, 0x80000000, R0, 0xf8, !PT ;  /* 0x8000000005057812 */ /* 0x000fe200078ef800 */
[----:B------:R-:W-:Y:S06]  /*0560*/  BRA `(.L_x_100) ;  /* 0x0000000000047947 */ /* 0x000fec0003800000 */
.L_x_101:
[----:B------:R0:W1:Y:S02]  /*0570*/  MUFU.RCP R5, R0 ;  /* 0x0000000000057308 */ /* 0x0000640000001000 */
.L_x_100:
[----:B------:R-:W-:Y:S05]  /*0580*/  BSYNC.RECONVERGENT B1 ;  /* 0x0000000000017941 */ /* 0x000fea0003800200 */
.L_x_98:
[----:B-1----:R-:W-:Y:S02]  /*0590*/  IMAD.MOV.U32 R7, RZ, RZ, R5 ;  /* 0x000000ffff077224 */ /* 0x002fe400078e0005 */
[----:B------:R-:W-:-:S04]  /*05a0*/  HFMA2 R5, -RZ, RZ, 0, 0 ;  /* 0x00000000ff057431 */ /* 0x000fc800000001ff */
[----:B0-----:R-:W-:Y:S05]  /*05b0*/  RET.REL.NODEC R4 `(_Z13sigmoidKernelPfS_i) ;  /* 0xfffffff804907950 */ /* 0x001fea0003c3ffff */
.L_x_102:
        /* <DEDUP_REMOVED lines=12> */
.L_x_105:


//--------------------- .text._Z15leakyReluKernelPfS_if --------------------------
	.section	.text._Z15leakyReluKernelPfS_if,"ax",@progbits
	.align	128
        .global         _Z15leakyReluKernelPfS_if
        .type           _Z15leakyReluKernelPfS_if,@function
        .size           _Z15leakyReluKernelPfS_if,(.L_x_112 - _Z15leakyReluKernelPfS_if)
        .other          _Z15leakyReluKernelPfS_if,@"STO_CUDA_ENTRY STV_DEFAULT"
_Z15leakyReluKernelPfS_if:
.text._Z15leakyReluKernelPfS_if:
        /* <DEDUP_REMOVED lines=10> */
[----:B------:R-:W2:Y:S06]  /*00a0*/  LDCU UR6, c[0x0][0x394] ;  /* 0x00007280ff0677ac */ /* 0x000eac0008000800 */
[----:B------:R-:W3:Y:S01]  /*00b0*/  LDC.64 R4, c[0x0][0x388] ;  /* 0x0000e200ff047b82 */ /* 0x000ee20000000a00 */
[----:B0-----:R-:W-:-:S05]  /*00c0*/  IMAD.WIDE R2, R7, 0x4, R2 ;  /* 0x0000000407027825 */ /* 0x001fca00078e0202 */
[----:B-1----:R-:W4:Y:S01]  /*00d0*/  LDG.E R9, desc[UR4][R2.64] ;  /* 0x0000000402097981 */ /* 0x002f22000c1e1900 */
[----:B---3--:R-:W-:Y:S01]  /*00e0*/  IMAD.WIDE R4, R7, 0x4, R4 ;  /* 0x0000000407047825 */ /* 0x008fe200078e0204 */
[----:B----4-:R-:W-:-:S13]  /*00f0*/  FSETP.GT.AND P0, PT, R9, RZ, PT ;  /* 0x000000ff0900720b */ /* 0x010fda0003f04000 */
[----:B--2---:R-:W-:-:S05]  /*0100*/  @!P0 FMUL R9, R9, UR6 ;  /* 0x0000000609098c20 */ /* 0x004fca0008400000 */
[----:B------:R-:W-:Y:S01]  /*0110*/  STG.E desc[UR4][R4.64], R9 ;  /* 0x0000000904007986 */ /* 0x000fe2000c101904 */
[----:B------:R-:W-:Y:S05]  /*0120*/  EXIT ;  /* 0x000000000000794d */ /* 0x000fea0003800000 */
.L_x_103:
        /* <DEDUP_REMOVED lines=13> */
.L_x_112:


//--------------------- .nv.global.init           --------------------------
	.section	.nv.global.init,"aw",@progbits
.nv.global.init:
	.type		$str,@object
	.size		$str,(.L_0 - $str)
$str:
        /*0000*/ 	.byte	0x52, 0x65, 0x4c, 0x55, 0x3a, 0x20, 0x49, 0x6e, 0x70, 0x75, 0x74, 0x5b, 0x25, 0x64, 0x5d, 0x20
        /*0010*/ 	.byte	0x3d, 0x20, 0x25, 0x66, 0x2c, 0x20, 0x4f, 0x75, 0x74, 0x70, 0x75, 0x74, 0x5b, 0x25, 0x64, 0x5d
        /*0020*/ 	.byte	0x20, 0x3d, 0x20, 0x25, 0x66, 0x0a, 0x00
.L_0:


//--------------------- .nv.shared.reserved.0     --------------------------
	.section	.nv.shared.reserved.0,"aw",@nobits
	.weak		__nv_reservedSMEM_offset_0_alias
	.size		__nv_reservedSMEM_offset_0_alias, 0, 64
	.other		__nv_reservedSMEM_offset_0_alias,@"STO_CUDA_RESERVED_SHARED STV_DEFAULT"
__nv_reservedSMEM_offset_0_alias:
	.zero		0
	.zero		64


//--------------------- .nv.constant0._Z13softmaxKernelPfS_ii --------------------------
	.section	.nv.constant0._Z13softmaxKernelPfS_ii,"a",@progbits
	.sectionflags	@""
	.align	4
.nv.constant0._Z13softmaxKernelPfS_ii:
	.zero		920


//--------------------- .nv.constant0._Z10reluKernelPfS_i --------------------------
	.section	.nv.constant0._Z10reluKernelPfS_i,"a",@progbits
	.sectionflags	@""
	.align	4
.nv.constant0._Z10reluKernelPfS_i:
	.zero		916


//--------------------- .nv.constant0._Z10seluKernelPfS_i --------------------------
	.section	.nv.constant0._Z10seluKernelPfS_i,"a",@progbits
	.sectionflags	@""
	.align	4
.nv.constant0._Z10seluKernelPfS_i:
	.zero		916


//--------------------- .nv.constant0._Z9eluKernelPfS_if --------------------------
	.section	.nv.constant0._Z9eluKernelPfS_if,"a",@progbits
	.sectionflags	@""
	.align	4
.nv.constant0._Z9eluKernelPfS_if:
	.zero		920


//--------------------- .nv.constant0._Z10tanhKernelPfS_i --------------------------
	.section	.nv.constant0._Z10tanhKernelPfS_i,"a",@progbits
	.sectionflags	@""
	.align	4
.nv.constant0._Z10tanhKernelPfS_i:
	.zero		916


//--------------------- .nv.constant0._Z13sigmoidKernelPfS_i --------------------------
	.section	.nv.constant0._Z13sigmoidKernelPfS_i,"a",@progbits
	.sectionflags	@""
	.align	4
.nv.constant0._Z13sigmoidKernelPfS_i:
	.zero		916


//--------------------- .nv.constant0._Z15leakyReluKernelPfS_if --------------------------
	.section	.nv.constant0._Z15leakyReluKernelPfS_if,"a",@progbits
	.sectionflags	@""
	.align	4
.nv.constant0._Z15leakyReluKernelPfS_if:
	.zero		920


//--------------------- SYMBOLS --------------------------

	.type		.nv.reservedSmem.offset0,@object
	.size		.nv.reservedSmem.offset0,0x4
	.type		vprintf,@function
